	.target	sm_100a

	.elftype	@"ET_EXEC"


//--------------------- .note.nv.tkinfo           --------------------------
	.section	.note.nv.tkinfo,"",@"SHT_NOTE"
	.sectionflags	@"SHF_NOTE_NV_TKINFO"
	.tkinfo
        /*0018*/ 	.word	0x00000002
        /*0030*/ 	.string	""
        /*0030*/ 	.string	"ptxas"
        /*0030*/ 	.string	"Cuda compilation tools, release 13.0, V13.0.88"
        /*0030*/ 	.string	"Build cuda_13.0.r13.0/compiler.36424714_0"
        /*0030*/ 	.string	"-arch sm_100a -m 64 "



//--------------------- .note.nv.cuinfo           --------------------------
	.section	.note.nv.cuinfo,"",@"SHT_NOTE"
	.sectionflags	@"SHF_NOTE_NV_CUINFO"
        /*0018*/ 	.short	0x0002
        /*001a*/ 	.short	0x0064
        /*001c*/ 	.short	0x0082
	.zero		2


//--------------------- .nv.info                  --------------------------
	.section	.nv.info,"",@"SHT_CUDA_INFO"
	.align	4


	//----- nvinfo : EIATTR_REGCOUNT
	.align		4
        /*0000*/ 	.byte	0x04, 0x2f
        /*0002*/ 	.short	(.L_19 - .L_18)
	.align		4
.L_18:
        /*0004*/ 	.word	index@(_ZN7cutlass13device_kernelINS_4gemm6kernel13GemmUniversalIN4cute5tupleIJiiiiEEENS1_10collective13CollectiveMmaINS1_35MainloopSm100TmaUmmaWarpSpecializedILi8ELi2ELi4ENS5_IJNS4_1CILi2EEESB_NSA_ILi1EEEEEEEENS5_IJNSA_ILi64EEENSA_ILi128EEESG_EEENS_12float_e5m2_tENS5_IJlSC_lEEESI_SJ_NS4_8TiledMMAINS4_8MMA_AtomIJNS4_10MMA_TraitsINS4_19SM100_MMA_F8F6F4_SSEJSI_SI_fSF_SG_NS4_17integral_constantINS4_4UMMA5MajorELSQ_0EEESR_NSO_INSP_7ScaleInELSS_0EEEST_EEEEEENS4_6LayoutINS5_IJSC_SC_SC_EEENS5_IJNSA_ILi0EEESY_SY_EEEEENS5_IJNS4_10UnderscoreES11_S11_EEEEENS4_23SM90_TMA_LOAD_MULTICASTENS4_14ComposedLayoutINS4_7SwizzleILi3ELi4ELi3EEENS4_18smem_ptr_flag_bitsILi8EEENSW_INS5_IJNSA_ILi8EEESG_EEENS5_IJSG_SC_EEEEEEEvNS4_8identityES14_S1E_vS1F_EENS_8epilogue10collective18CollectiveEpilogueINS1H_23Sm100TmaWarpSpecializedILi2ELi2ELi32ELb0ELb0EEEJSH_NS5_IJNSW_ISF_SC_EES1M_EEESI_SJ_SI_SJ_NS1H_6fusion15FusionCallbacksIS1L_NS1O_17LinearCombinationISI_fSI_fLNS_15FloatRoundStyleE2EEESH_S1N_JEEENS4_5SM1004TMEM4LOAD26SM100_TMEM_LOAD_16dp32b32xENS4_13SM90_TMA_LOADENS15_INS16_ILi2ELi4ELi3EEES19_NSW_INS5_IJS1A_SF_EEENS5_IJSF_SC_EEEEEEENS4_39AutoVectorizingCopyWithAssumedAlignmentILi128EEENS4_14SM90_TMA_STOREES23_S25_S25_EEEvvEEEEvNT_6ParamsE)
        /*0008*/ 	.word	0x00000072


	//----- nvinfo : EIATTR_FRAME_SIZE
	.align		4
.L_19:
        /*000c*/ 	.byte	0x04, 0x11
        /*000e*/ 	.short	(.L_21 - .L_20)
	.align		4
.L_20:
        /*0010*/ 	.word	index@($__internal_2_$__cuda_sm10x_tcgen05_guardrail_trap_unallocated_columns_being_dealloced)
        /*0014*/ 	.word	0x00000000


	//----- nvinfo : EIATTR_FRAME_SIZE
	.align		4
.L_21:
        /*0018*/ 	.byte	0x04, 0x11
        /*001a*/ 	.short	(.L_23 - .L_22)
	.align		4
.L_22:
        /*001c*/ 	.word	index@($__internal_1_$__cuda_sm10x_tcgen05_guardrail_trap_phase_invalid_during_alloc)
        /*0020*/ 	.word	0x00000000


	//----- nvinfo : EIATTR_FRAME_SIZE
	.align		4
.L_23:
        /*0024*/ 	.byte	0x04, 0x11
        /*0026*/ 	.short	(.L_25 - .L_24)
	.align		4
.L_24:
        /*0028*/ 	.word	index@($__internal_0_$__cuda_sm10x_tcgen05_guardrail_trap_col_being_dealloced_not_returned_by_alloc)
        /*002c*/ 	.word	0x00000000


	//----- nvinfo : EIATTR_FRAME_SIZE
	.align		4
.L_25:
        /*0030*/ 	.byte	0x04, 0x11
        /*0032*/ 	.short	(.L_27 - .L_26)
	.align		4
.L_26:
        /*0034*/ 	.word	index@(_ZN7cutlass13device_kernelINS_4gemm6kernel13GemmUniversalIN4cute5tupleIJiiiiEEENS1_10collective13CollectiveMmaINS1_35MainloopSm100TmaUmmaWarpSpecializedILi8ELi2ELi4ENS5_IJNS4_1CILi2EEESB_NSA_ILi1EEEEEEEENS5_IJNSA_ILi64EEENSA_ILi128EEESG_EEENS_12float_e5m2_tENS5_IJlSC_lEEESI_SJ_NS4_8TiledMMAINS4_8MMA_AtomIJNS4_10MMA_TraitsINS4_19SM100_MMA_F8F6F4_SSEJSI_SI_fSF_SG_NS4_17integral_constantINS4_4UMMA5MajorELSQ_0EEESR_NSO_INSP_7ScaleInELSS_0EEEST_EEEEEENS4_6LayoutINS5_IJSC_SC_SC_EEENS5_IJNSA_ILi0EEESY_SY_EEEEENS5_IJNS4_10UnderscoreES11_S11_EEEEENS4_23SM90_TMA_LOAD_MULTICASTENS4_14ComposedLayoutINS4_7SwizzleILi3ELi4ELi3EEENS4_18smem_ptr_flag_bitsILi8EEENSW_INS5_IJNSA_ILi8EEESG_EEENS5_IJSG_SC_EEEEEEEvNS4_8identityES14_S1E_vS1F_EENS_8epilogue10collective18CollectiveEpilogueINS1H_23Sm100TmaWarpSpecializedILi2ELi2ELi32ELb0ELb0EEEJSH_NS5_IJNSW_ISF_SC_EES1M_EEESI_SJ_SI_SJ_NS1H_6fusion15FusionCallbacksIS1L_NS1O_17LinearCombinationISI_fSI_fLNS_15FloatRoundStyleE2EEESH_S1N_JEEENS4_5SM1004TMEM4LOAD26SM100_TMEM_LOAD_16dp32b32xENS4_13SM90_TMA_LOADENS15_INS16_ILi2ELi4ELi3EEES19_NSW_INS5_IJS1A_SF_EEENS5_IJSF_SC_EEEEEEENS4_39AutoVectorizingCopyWithAssumedAlignmentILi128EEENS4_14SM90_TMA_STOREES23_S25_S25_EEEvvEEEEvNT_6ParamsE)
        /*0038*/ 	.word	0x00000000


	//----- nvinfo : EIATTR_MIN_STACK_SIZE
	.align		4
.L_27:
        /*003c*/ 	.byte	0x04, 0x12
        /*003e*/ 	.short	(.L_29 - .L_28)
	.align		4
.L_28:
        /*0040*/ 	.word	index@(_ZN7cutlass13device_kernelINS_4gemm6kernel13GemmUniversalIN4cute5tupleIJiiiiEEENS1_10collective13CollectiveMmaINS1_35MainloopSm100TmaUmmaWarpSpecializedILi8ELi2ELi4ENS5_IJNS4_1CILi2EEESB_NSA_ILi1EEEEEEEENS5_IJNSA_ILi64EEENSA_ILi128EEESG_EEENS_12float_e5m2_tENS5_IJlSC_lEEESI_SJ_NS4_8TiledMMAINS4_8MMA_AtomIJNS4_10MMA_TraitsINS4_19SM100_MMA_F8F6F4_SSEJSI_SI_fSF_SG_NS4_17integral_constantINS4_4UMMA5MajorELSQ_0EEESR_NSO_INSP_7ScaleInELSS_0EEEST_EEEEEENS4_6LayoutINS5_IJSC_SC_SC_EEENS5_IJNSA_ILi0EEESY_SY_EEEEENS5_IJNS4_10UnderscoreES11_S11_EEEEENS4_23SM90_TMA_LOAD_MULTICASTENS4_14ComposedLayoutINS4_7SwizzleILi3ELi4ELi3EEENS4_18smem_ptr_flag_bitsILi8EEENSW_INS5_IJNSA_ILi8EEESG_EEENS5_IJSG_SC_EEEEEEEvNS4_8identityES14_S1E_vS1F_EENS_8epilogue10collective18CollectiveEpilogueINS1H_23Sm100TmaWarpSpecializedILi2ELi2ELi32ELb0ELb0EEEJSH_NS5_IJNSW_ISF_SC_EES1M_EEESI_SJ_SI_SJ_NS1H_6fusion15FusionCallbacksIS1L_NS1O_17LinearCombinationISI_fSI_fLNS_15FloatRoundStyleE2EEESH_S1N_JEEENS4_5SM1004TMEM4LOAD26SM100_TMEM_LOAD_16dp32b32xENS4_13SM90_TMA_LOADENS15_INS16_ILi2ELi4ELi3EEES19_NSW_INS5_IJS1A_SF_EEENS5_IJSF_SC_EEEEEEENS4_39AutoVectorizingCopyWithAssumedAlignmentILi128EEENS4_14SM90_TMA_STOREES23_S25_S25_EEEvvEEEEvNT_6ParamsE)
        /*0044*/ 	.word	0x00000000
.L_29:


//--------------------- .nv.compat                --------------------------
	.section	.nv.compat,"",@"SHT_CUDA_COMPAT_INFO"
	.align	4
        /*0000*/ 	.byte	0x02, 0x09, 0x01, 0x00, 0x02, 0x02, 0x02, 0x00, 0x02, 0x05, 0x05, 0x00, 0x03, 0x07, 0x01, 0x01
        /*0010*/ 	.byte	0x02, 0x03, 0x01, 0x00, 0x02, 0x06, 0x01, 0x00, 0x04, 0x0b, 0x08, 0x00, 0x09, 0x00, 0x00, 0x00
        /*0020*/ 	.byte	0x00, 0x00, 0x00, 0x00


//--------------------- .nv.info._ZN7cutlass13device_kernelINS_4gemm6kernel13GemmUniversalIN4cute5tupleIJiiiiEEENS1_10collective13CollectiveMmaINS1_35MainloopSm100TmaUmmaWarpSpecializedILi8ELi2ELi4ENS5_IJNS4_1CILi2EEESB_NSA_ILi1EEEEEEEENS5_IJNSA_ILi64EEENSA_ILi128EEESG_EEENS_12float_e5m2_tENS5_IJlSC_lEEESI_SJ_NS4_8TiledMMAINS4_8MMA_AtomIJNS4_10MMA_TraitsINS4_19SM100_MMA_F8F6F4_SSEJSI_SI_fSF_SG_NS4_17integral_constantINS4_4UMMA5MajorELSQ_0EEESR_NSO_INSP_7ScaleInELSS_0EEEST_EEEEEENS4_6LayoutINS5_IJSC_SC_SC_EEENS5_IJNSA_ILi0EEESY_SY_EEEEENS5_IJNS4_10UnderscoreES11_S11_EEEEENS4_23SM90_TMA_LOAD_MULTICASTENS4_14ComposedLayoutINS4_7SwizzleILi3ELi4ELi3EEENS4_18smem_ptr_flag_bitsILi8EEENSW_INS5_IJNSA_ILi8EEESG_EEENS5_IJSG_SC_EEEEEEEvNS4_8identityES14_S1E_vS1F_EENS_8epilogue10collective18CollectiveEpilogueINS1H_23Sm100TmaWarpSpecializedILi2ELi2ELi32ELb0ELb0EEEJSH_NS5_IJNSW_ISF_SC_EES1M_EEESI_SJ_SI_SJ_NS1H_6fusion15FusionCallbacksIS1L_NS1O_17LinearCombinationISI_fSI_fLNS_15FloatRoundStyleE2EEESH_S1N_JEEENS4_5SM1004TMEM4LOAD26SM100_TMEM_LOAD_16dp32b32xENS4_13SM90_TMA_LOADENS15_INS16_ILi2ELi4ELi3EEES19_NSW_INS5_IJS1A_SF_EEENS5_IJSF_SC_EEEEEEENS4_39AutoVectorizingCopyWithAssumedAlignmentILi128EEENS4_14SM90_TMA_STOREES23_S25_S25_EEEvvEEEEvNT_6ParamsE --------------------------
	.section	.nv.info._ZN7cutlass13device_kernelINS_4gemm6kernel13GemmUniversalIN4cute5tupleIJiiiiEEENS1_10collective13CollectiveMmaINS1_35MainloopSm100TmaUmmaWarpSpecializedILi8ELi2ELi4ENS5_IJNS4_1CILi2EEESB_NSA_ILi1EEEEEEEENS5_IJNSA_ILi64EEENSA_ILi128EEESG_EEENS_12float_e5m2_tENS5_IJlSC_lEEESI_SJ_NS4_8TiledMMAINS4_8MMA_AtomIJNS4_10MMA_TraitsINS4_19SM100_MMA_F8F6F4_SSEJSI_SI_fSF_SG_NS4_17integral_constantINS4_4UMMA5MajorELSQ_0EEESR_NSO_INSP_7ScaleInELSS_0EEEST_EEEEEENS4_6LayoutINS5_IJSC_SC_SC_EEENS5_IJNSA_ILi0EEESY_SY_EEEEENS5_IJNS4_10UnderscoreES11_S11_EEEEENS4_23SM90_TMA_LOAD_MULTICASTENS4_14ComposedLayoutINS4_7SwizzleILi3ELi4ELi3EEENS4_18smem_ptr_flag_bitsILi8EEENSW_INS5_IJNSA_ILi8EEESG_EEENS5_IJSG_SC_EEEEEEEvNS4_8identityES14_S1E_vS1F_EENS_8epilogue10collective18CollectiveEpilogueINS1H_23Sm100TmaWarpSpecializedILi2ELi2ELi32ELb0ELb0EEEJSH_NS5_IJNSW_ISF_SC_EES1M_EEESI_SJ_SI_SJ_NS1H_6fusion15FusionCallbacksIS1L_NS1O_17LinearCombinationISI_fSI_fLNS_15FloatRoundStyleE2EEESH_S1N_JEEENS4_5SM1004TMEM4LOAD26SM100_TMEM_LOAD_16dp32b32xENS4_13SM90_TMA_LOADENS15_INS16_ILi2ELi4ELi3EEES19_NSW_INS5_IJS1A_SF_EEENS5_IJSF_SC_EEEEEEENS4_39AutoVectorizingCopyWithAssumedAlignmentILi128EEENS4_14SM90_TMA_STOREES23_S25_S25_EEEvvEEEEvNT_6ParamsE,"",@"SHT_CUDA_INFO"
	.sectionflags	@""
	.align	4


	//----- nvinfo : EIATTR_CUDA_API_VERSION
	.align		4
        /*0000*/ 	.byte	0x04, 0x37
        /*0002*/ 	.short	(.L_31 - .L_30)
.L_30:
        /*0004*/ 	.word	0x00000082


	//----- nvinfo : EIATTR_KPARAM_INFO
	.align		4
.L_31:
        /*0008*/ 	.byte	0x04, 0x17
        /*000a*/ 	.short	(.L_33 - .L_32)
.L_32:
        /*000c*/ 	.word	0x00000000
        /*0010*/ 	.short	0x0000
        /*0012*/ 	.short	0x0000
        /*0014*/ 	.byte	0x00, 0xf0, 0x01, 0x20


	//----- nvinfo : EIATTR_AT_ENTRY_FRAGMENTS
	.align		4
.L_33:
        /*0018*/ 	.byte	0x04, 0x4f
        /*001a*/ 	.short	(.L_35 - .L_34)


	//   ....[0]....
.L_34:
        /*001c*/ 	.word	0x00000006


	//----- nvinfo : EIATTR_RESERVED_SMEM_USED
	.align		4
.L_35:
        /*0020*/ 	.byte	0x01, 0x41
	.zero		2


	//----- nvinfo : EIATTR_SPARSE_MMA_MASK
	.align		4
        /*0024*/ 	.byte	0x03, 0x50
        /*0026*/ 	.short	0x0000


	//----- nvinfo : EIATTR_TCGEN05_1CTA_USED
	.align		4
        /*0028*/ 	.byte	0x01, 0x51
	.zero		2


	//----- nvinfo : EIATTR_MAXREG_COUNT
	.align		4
        /*002c*/ 	.byte	0x03, 0x1b
        /*002e*/ 	.short	0x00ff


	//----- nvinfo : EIATTR_NUM_BARRIERS
	.align		4
        /*0030*/ 	.byte	0x02, 0x4c
        /*0032*/ 	.byte	0x07
	.zero		1


	//----- nvinfo : EIATTR_EXTERNS
	.align		4
        /*0034*/ 	.byte	0x04, 0x0f
        /*0036*/ 	.short	(.L_37 - .L_36)


	//   ....[0]....
	.align		4
.L_36:
        /*0038*/ 	.word	index@(__assertfail)


	//----- nvinfo : EIATTR_MERCURY_ISA_VERSION
	.align		4
.L_37:
        /*003c*/ 	.byte	0x03, 0x5f
        /*003e*/ 	.short	0x0101


	//----- nvinfo : EIATTR_INT_WARP_WIDE_INSTR_OFFSETS
	.align		4
        /*0040*/ 	.byte	0x04, 0x31
        /*0042*/ 	.short	(.L_39 - .L_38)


	//   ....[0]....
.L_38:
        /*0044*/ 	.word	0x000040e0


	//   ....[1]....
        /*0048*/ 	.word	0x00004100


	//   ....[2]....
        /*004c*/ 	.word	0x00004130


	//   ....[3]....
        /*0050*/ 	.word	0x00004c70


	//   ....[4]....
        /*0054*/ 	.word	0x00004ce0


	//   ....[5]....
        /*0058*/ 	.word	0x00004db0


	//   ....[6]....
        /*005c*/ 	.word	0x00004e60


	//----- nvinfo : EIATTR_COOP_GROUP_MASK_REGIDS
	.align		4
.L_39:
        /*0060*/ 	.byte	0x04, 0x29
        /*0062*/ 	.short	(.L_41 - .L_40)


	//   ....[0]....
.L_40:
        /*0064*/ 	.word	0xffffffff


	//   ....[1]....
        /*0068*/ 	.word	0xffffffff


	//   ....[2]....
        /*006c*/ 	.word	0xffffffff


	//   ....[3]....
        /*0070*/ 	.word	0xffffffff


	//   ....[4]....
        /*0074*/ 	.word	0xffffffff


	//   ....[5]....
        /*0078*/ 	.word	0xffffffff


	//   ....[6]....
        /*007c*/ 	.word	0xffffffff


	//   ....[7]....
        /*0080*/ 	.word	0xffffffff


	//   ....[8]....
        /*0084*/ 	.word	0xffffffff


	//   ....[9]....
        /*0088*/ 	.word	0xffffffff


	//   ....[10]....
        /*008c*/ 	.word	0xffffffff


	//   ....[11]....
        /*0090*/ 	.word	0xffffffff


	//   ....[12]....
        /*0094*/ 	.word	0xffffffff


	//   ....[13]....
        /*0098*/ 	.word	0xffffffff


	//----- nvinfo : EIATTR_COOP_GROUP_INSTR_OFFSETS
	.align		4
.L_41:
        /*009c*/ 	.byte	0x04, 0x28
        /*009e*/ 	.short	(.L_43 - .L_42)


	//   ....[0]....
.L_42:
        /*00a0*/ 	.word	0x00000080


	//   ....[1]....
        /*00a4*/ 	.word	0x000004f0


	//   ....[2]....
        /*00a8*/ 	.word	0x00000750


	//   ....[3]....
        /*00ac*/ 	.word	0x000008b0


	//   ....[4]....
        /*00b0*/ 	.word	0x000009b0


	//   ....[5]....
        /*00b4*/ 	.word	0x00000b20


	//   ....[6]....
        /*00b8*/ 	.word	0x00000cc0


	//   ....[7]....
        /*00bc*/ 	.word	0x00000e70


	//   ....[8]....
        /*00c0*/ 	.word	0x000021c0


	//   ....[9]....
        /*00c4*/ 	.word	0x000032d0


	//   ....[10]....
        /*00c8*/ 	.word	0x000034e0


	//   ....[11]....
        /*00cc*/ 	.word	0x00003510


	//   ....[12]....
        /*00d0*/ 	.word	0x00003fc0


	//   ....[13]....
        /*00d4*/ 	.word	0x000041f0


	//----- nvinfo : EIATTR_VRC_CTA_INIT_COUNT
	.align		4
.L_43:
        /*00d8*/ 	.byte	0x02, 0x4a
        /*00da*/ 	.byte	0x80
	.zero		1


	//----- nvinfo : EIATTR_SYSCALL_OFFSETS
	.align		4
        /*00dc*/ 	.byte	0x04, 0x46
        /*00de*/ 	.short	(.L_45 - .L_44)


	//   ....[0]....
.L_44:
        /*00e0*/ 	.word	0x00005a70


	//   ....[1]....
        /*00e4*/ 	.word	0x00005bb0


	//   ....[2]....
        /*00e8*/ 	.word	0x000063e0


	//   ....[3]....
        /*00ec*/ 	.word	0x00007170


	//----- nvinfo : EIATTR_MBARRIER_INSTR_OFFSETS
	.align		4
.L_45:
        /*00f0*/ 	.byte	0x04, 0x39
        /*00f2*/ 	.short	(.L_47 - .L_46)


	//   ....[0]....
.L_46:
        /*00f4*/ 	.word	0x00000630
        /*00f8*/ 	.word	0x000000ff
        /*00fc*/ 	.word	0x00000000
        /*0100*/ 	.short	0x0100
        /*0102*/ 	.byte	0x04
	.zero		1


	//   ....[1]....
        /*0104*/ 	.word	0x00000640
        /*0108*/ 	.word	0x000000ff
        /*010c*/ 	.word	0x00000040
        /*0110*/ 	.short	0x0100
        /*0112*/ 	.byte	0x04
	.zero		1


	//   ....[2]....
        /*0114*/ 	.word	0x00000650
        /*0118*/ 	.word	0x000000ff
        /*011c*/ 	.word	0x00000008
        /*0120*/ 	.short	0x0100
        /*0122*/ 	.byte	0x04
	.zero		1


	//   ....[3]....
        /*0124*/ 	.word	0x00000660
        /*0128*/ 	.word	0x000000ff
        /*012c*/ 	.word	0x00000048
        /*0130*/ 	.short	0x0100
        /*0132*/ 	.byte	0x04
	.zero		1


	//   ....[4]....
        /*0134*/ 	.word	0x00000670
        /*0138*/ 	.word	0x000000ff
        /*013c*/ 	.word	0x00000010
        /*0140*/ 	.short	0x0100
        /*0142*/ 	.byte	0x04
	.zero		1


	//   ....[5]....
        /*0144*/ 	.word	0x00000680
        /*0148*/ 	.word	0x000000ff
        /*014c*/ 	.word	0x00000050
        /*0150*/ 	.short	0x0100
        /*0152*/ 	.byte	0x04
	.zero		1


	//   ....[6]....
        /*0154*/ 	.word	0x00000690
        /*0158*/ 	.word	0x000000ff
        /*015c*/ 	.word	0x00000018
        /*0160*/ 	.short	0x0100
        /*0162*/ 	.byte	0x04
	.zero		1


	//   ....[7]....
        /*0164*/ 	.word	0x000006a0
        /*0168*/ 	.word	0x000000ff
        /*016c*/ 	.word	0x00000058
        /*0170*/ 	.short	0x0100
        /*0172*/ 	.byte	0x04
	.zero		1


	//   ....[8]....
        /*0174*/ 	.word	0x000006b0
        /*0178*/ 	.word	0x000000ff
        /*017c*/ 	.word	0x00000020
        /*0180*/ 	.short	0x0100
        /*0182*/ 	.byte	0x04
	.zero		1


	//   ....[9]....
        /*0184*/ 	.word	0x000006c0
        /*0188*/ 	.word	0x000000ff
        /*018c*/ 	.word	0x00000060
        /*0190*/ 	.short	0x0100
        /*0192*/ 	.byte	0x04
	.zero		1


	//   ....[10]....
        /*0194*/ 	.word	0x000006d0
        /*0198*/ 	.word	0x000000ff
        /*019c*/ 	.word	0x00000028
        /*01a0*/ 	.short	0x0100
        /*01a2*/ 	.byte	0x04
	.zero		1


	//   ....[11]....
        /*01a4*/ 	.word	0x000006e0
        /*01a8*/ 	.word	0x000000ff
        /*01ac*/ 	.word	0x00000068
        /*01b0*/ 	.short	0x0100
        /*01b2*/ 	.byte	0x04
	.zero		1


	//   ....[12]....
        /*01b4*/ 	.word	0x000006f0
        /*01b8*/ 	.word	0x000000ff
        /*01bc*/ 	.word	0x00000030
        /*01c0*/ 	.short	0x0100
        /*01c2*/ 	.byte	0x04
	.zero		1


	//   ....[13]....
        /*01c4*/ 	.word	0x00000700
        /*01c8*/ 	.word	0x000000ff
        /*01cc*/ 	.word	0x00000070
        /*01d0*/ 	.short	0x0100
        /*01d2*/ 	.byte	0x04
	.zero		1


	//   ....[14]....
        /*01d4*/ 	.word	0x00000710
        /*01d8*/ 	.word	0x000000ff
        /*01dc*/ 	.word	0x00000038
        /*01e0*/ 	.short	0x0100
        /*01e2*/ 	.byte	0x04
	.zero		1


	//   ....[15]....
        /*01e4*/ 	.word	0x00000720
        /*01e8*/ 	.word	0x000000ff
        /*01ec*/ 	.word	0x00000078
        /*01f0*/ 	.short	0x0100
        /*01f2*/ 	.byte	0x04
	.zero		1


	//   ....[16]....
        /*01f4*/ 	.word	0x00000860
        /*01f8*/ 	.word	0x000000ff
        /*01fc*/ 	.word	0x00000080
        /*0200*/ 	.short	0x0100
        /*0202*/ 	.byte	0x04
	.zero		1


	//   ....[17]....
        /*0204*/ 	.word	0x00000870
        /*0208*/ 	.word	0x000000ff
        /*020c*/ 	.word	0x00000090
        /*0210*/ 	.short	0x0100
        /*0212*/ 	.byte	0x04
	.zero		1


	//   ....[18]....
        /*0214*/ 	.word	0x00000880
        /*0218*/ 	.word	0x000000ff
        /*021c*/ 	.word	0x00000088
        /*0220*/ 	.short	0x0100
        /*0222*/ 	.byte	0x04
	.zero		1


	//   ....[19]....
        /*0224*/ 	.word	0x00000890
        /*0228*/ 	.word	0x000000ff
        /*022c*/ 	.word	0x00000098
        /*0230*/ 	.short	0x0100
        /*0232*/ 	.byte	0x04
	.zero		1


	//   ....[20]....
        /*0234*/ 	.word	0x00000980
        /*0238*/ 	.word	0x000000ff
        /*023c*/ 	.word	0x000000a0
        /*0240*/ 	.short	0x0100
        /*0242*/ 	.byte	0x06
	.zero		1


	//   ....[21]....
        /*0244*/ 	.word	0x00000990
        /*0248*/ 	.word	0x000000ff
        /*024c*/ 	.word	0x000000a8
        /*0250*/ 	.short	0x0100
        /*0252*/ 	.byte	0x06
	.zero		1


	//   ....[22]....
        /*0254*/ 	.word	0x00000ad0
        /*0258*/ 	.word	0x000000ff
        /*025c*/ 	.word	0x000000b0
        /*0260*/ 	.short	0x0100
        /*0262*/ 	.byte	0x06
	.zero		1


	//   ....[23]....
        /*0264*/ 	.word	0x00000ae0
        /*0268*/ 	.word	0x000000ff
        /*026c*/ 	.word	0x000000c0
        /*0270*/ 	.short	0x0100
        /*0272*/ 	.byte	0x06
	.zero		1


	//   ....[24]....
        /*0274*/ 	.word	0x00000af0
        /*0278*/ 	.word	0x000000ff
        /*027c*/ 	.word	0x000000b8
        /*0280*/ 	.short	0x0100
        /*0282*/ 	.byte	0x06
	.zero		1


	//   ....[25]....
        /*0284*/ 	.word	0x00000b00
        /*0288*/ 	.word	0x000000ff
        /*028c*/ 	.word	0x000000c8
        /*0290*/ 	.short	0x0100
        /*0292*/ 	.byte	0x06
	.zero		1


	//   ....[26]....
        /*0294*/ 	.word	0x00000c30
        /*0298*/ 	.word	0x000000ff
        /*029c*/ 	.word	0x000000d0
        /*02a0*/ 	.short	0x0100
        /*02a2*/ 	.byte	0x04
	.zero		1


	//   ....[27]....
        /*02a4*/ 	.word	0x00000c40
        /*02a8*/ 	.word	0x000000ff
        /*02ac*/ 	.word	0x000000f0
        /*02b0*/ 	.short	0x0100
        /*02b2*/ 	.byte	0x04
	.zero		1


	//   ....[28]....
        /*02b4*/ 	.word	0x00000c50
        /*02b8*/ 	.word	0x000000ff
        /*02bc*/ 	.word	0x000000d8
        /*02c0*/ 	.short	0x0100
        /*02c2*/ 	.byte	0x04
	.zero		1


	//   ....[29]....
        /*02c4*/ 	.word	0x00000c60
        /*02c8*/ 	.word	0x000000ff
        /*02cc*/ 	.word	0x000000f8
        /*02d0*/ 	.short	0x0100
        /*02d2*/ 	.byte	0x04
	.zero		1


	//   ....[30]....
        /*02d4*/ 	.word	0x00000c70
        /*02d8*/ 	.word	0x000000ff
        /*02dc*/ 	.word	0x000000e0
        /*02e0*/ 	.short	0x0100
        /*02e2*/ 	.byte	0x04
	.zero		1


	//   ....[31]....
        /*02e4*/ 	.word	0x00000c80
        /*02e8*/ 	.word	0x000000ff
        /*02ec*/ 	.word	0x00000100
        /*02f0*/ 	.short	0x0100
        /*02f2*/ 	.byte	0x04
	.zero		1


	//   ....[32]....
        /*02f4*/ 	.word	0x00000c90
        /*02f8*/ 	.word	0x000000ff
        /*02fc*/ 	.word	0x000000e8
        /*0300*/ 	.short	0x0100
        /*0302*/ 	.byte	0x04
	.zero		1


	//   ....[33]....
        /*0304*/ 	.word	0x00000ca0
        /*0308*/ 	.word	0x000000ff
        /*030c*/ 	.word	0x00000108
        /*0310*/ 	.short	0x0100
        /*0312*/ 	.byte	0x04
	.zero		1


	//   ....[34]....
        /*0314*/ 	.word	0x00000d90
        /*0318*/ 	.word	0x000000ff
        /*031c*/ 	.word	0x00000110
        /*0320*/ 	.short	0x0100
        /*0322*/ 	.byte	0x04
	.zero		1


	//   ....[35]....
        /*0324*/ 	.word	0x00000da0
        /*0328*/ 	.word	0x000000ff
        /*032c*/ 	.word	0x00000120
        /*0330*/ 	.short	0x0100
        /*0332*/ 	.byte	0x04
	.zero		1


	//   ....[36]....
        /*0334*/ 	.word	0x00000db0
        /*0338*/ 	.word	0x000000ff
        /*033c*/ 	.word	0x00000118
        /*0340*/ 	.short	0x0100
        /*0342*/ 	.byte	0x04
	.zero		1


	//   ....[37]....
        /*0344*/ 	.word	0x00000dc0
        /*0348*/ 	.word	0x000000ff
        /*034c*/ 	.word	0x00000128
        /*0350*/ 	.short	0x0100
        /*0352*/ 	.byte	0x04
	.zero		1


	//   ....[38]....
        /*0354*/ 	.word	0x00001a50
        /*0358*/ 	.word	0x00000000
        /*035c*/ 	.word	0x00000120
        /*0360*/ 	.short	0x010a
        /*0362*/ 	.byte	0xff
	.zero		1


	//   ....[39]....
        /*0364*/ 	.word	0x00001a70
        /*0368*/ 	.word	0x00000000
        /*036c*/ 	.word	0x00000110
        /*0370*/ 	.short	0x0101
        /*0372*/ 	.byte	0xff
	.zero		1


	//   ....[40]....
        /*0374*/ 	.word	0x00001b30
        /*0378*/ 	.word	0x000000ff
        /*037c*/ 	.word	0x00000040
        /*0380*/ 	.short	0x010a
        /*0382*/ 	.byte	0x04
	.zero		1


	//   ....[41]....
        /*0384*/ 	.word	0x00001bc0
        /*0388*/ 	.word	0x000000ff
        /*038c*/ 	.word	0x00000040
        /*0390*/ 	.short	0x010a
        /*0392*/ 	.byte	0x21
	.zero		1


	//   ....[42]....
        /*0394*/ 	.word	0x00001d50
        /*0398*/ 	.word	0x000000ff
        /*039c*/ 	.word	0x00000040
        /*03a0*/ 	.short	0x010a
        /*03a2*/ 	.byte	0x05
	.zero		1


	//   ....[43]....
        /*03a4*/ 	.word	0x00001e80
        /*03a8*/ 	.word	0x000000ff
        /*03ac*/ 	.word	0x000000a8
        /*03b0*/ 	.short	0x0101
        /*03b2*/ 	.byte	0x15
	.zero		1


	//   ....[44]....
        /*03b4*/ 	.word	0x00001ea0
        /*03b8*/ 	.word	0x000000ff
        /*03bc*/ 	.word	0x00000040
        /*03c0*/ 	.short	0x010a
        /*03c2*/ 	.byte	0x04
	.zero		1


	//   ....[45]....
        /*03c4*/ 	.word	0x00001f20
        /*03c8*/ 	.word	0x000000ff
        /*03cc*/ 	.word	0x00000040
        /*03d0*/ 	.short	0x010a
        /*03d2*/ 	.byte	0x11
	.zero		1


	//   ....[46]....
        /*03d4*/ 	.word	0x000020b0
        /*03d8*/ 	.word	0x000000ff
        /*03dc*/ 	.word	0x00000040
        /*03e0*/ 	.short	0x010a
        /*03e2*/ 	.byte	0x05
	.zero		1


	//   ....[47]....
        /*03e4*/ 	.word	0x000021f0
        /*03e8*/ 	.word	0x00000003
        /*03ec*/ 	.word	0x000000b0
        /*03f0*/ 	.short	0x010a
        /*03f2*/ 	.byte	0xff
	.zero		1


	//   ....[48]....
        /*03f4*/ 	.word	0x00002340
        /*03f8*/ 	.word	0x00000000
        /*03fc*/ 	.word	0x00000000
        /*0400*/ 	.short	0x0101
        /*0402*/ 	.byte	0xff
	.zero		1


	//   ....[49]....
        /*0404*/ 	.word	0x000028e0
        /*0408*/ 	.word	0x000000ff
        /*040c*/ 	.word	0x00000000
        /*0410*/ 	.short	0x010a
        /*0412*/ 	.byte	0x04
	.zero		1


	//   ....[50]....
        /*0414*/ 	.word	0x00002970
        /*0418*/ 	.word	0x000000ff
        /*041c*/ 	.word	0x00000000
        /*0420*/ 	.short	0x010a
        /*0422*/ 	.byte	0x05
	.zero		1


	//   ....[51]....
        /*0424*/ 	.word	0x00002a00
        /*0428*/ 	.word	0x000000ff
        /*042c*/ 	.word	0x00000000
        /*0430*/ 	.short	0x010a
        /*0432*/ 	.byte	0x05
	.zero		1


	//   ....[52]....
        /*0434*/ 	.word	0x00002a90
        /*0438*/ 	.word	0x000000ff
        /*043c*/ 	.word	0x00000000
        /*0440*/ 	.short	0x010a
        /*0442*/ 	.byte	0x05
	.zero		1


	//   ....[53]....
        /*0444*/ 	.word	0x00002b20
        /*0448*/ 	.word	0x000000ff
        /*044c*/ 	.word	0x00000000
        /*0450*/ 	.short	0x010a
        /*0452*/ 	.byte	0x05
	.zero		1


	//   ....[54]....
        /*0454*/ 	.word	0x00002bb0
        /*0458*/ 	.word	0x000000ff
        /*045c*/ 	.word	0x00000000
        /*0460*/ 	.short	0x010a
        /*0462*/ 	.byte	0x05
	.zero		1


	//   ....[55]....
        /*0464*/ 	.word	0x00002c40
        /*0468*/ 	.word	0x000000ff
        /*046c*/ 	.word	0x00000000
        /*0470*/ 	.short	0x010a
        /*0472*/ 	.byte	0x05
	.zero		1


	//   ....[56]....
        /*0474*/ 	.word	0x00002ce0
        /*0478*/ 	.word	0x00000000
        /*047c*/ 	.word	0x00000000
        /*0480*/ 	.short	0x010a
        /*0482*/ 	.byte	0xff
	.zero		1


	//   ....[57]....
        /*0484*/ 	.word	0x00002e20
        /*0488*/ 	.word	0x00000002
        /*048c*/ 	.word	0x00000110
        /*0490*/ 	.short	0x010a
        /*0492*/ 	.byte	0xff
	.zero		1


	//   ....[58]....
        /*0494*/ 	.word	0x00002e80
        /*0498*/ 	.word	0x00000004
        /*049c*/ 	.word	0x00000000
        /*04a0*/ 	.short	0x0101
        /*04a2*/ 	.byte	0xff
	.zero		1


	//   ....[59]....
        /*04a4*/ 	.word	0x00002ea0
        /*04a8*/ 	.word	0x000000ff
        /*04ac*/ 	.word	0x000000c0
        /*04b0*/ 	.short	0x010a
        /*04b2*/ 	.byte	0x04
	.zero		1


	//   ....[60]....
        /*04b4*/ 	.word	0x00002fc0
        /*04b8*/ 	.word	0x00000002
        /*04bc*/ 	.word	0x000000b0
        /*04c0*/ 	.short	0x010a
        /*04c2*/ 	.byte	0xff
	.zero		1


	//   ....[61]....
        /*04c4*/ 	.word	0x000030d0
        /*04c8*/ 	.word	0x00000002
        /*04cc*/ 	.word	0x00000000
        /*04d0*/ 	.short	0x0101
        /*04d2*/ 	.byte	0xff
	.zero		1


	//   ....[62]....
        /*04d4*/ 	.word	0x00003160
        /*04d8*/ 	.word	0x000000ff
        /*04dc*/ 	.word	0x000000c0
        /*04e0*/ 	.short	0x0106
        /*04e2*/ 	.byte	0x04
	.zero		1


	//   ....[63]....
        /*04e4*/ 	.word	0x00003180
        /*04e8*/ 	.word	0x000000ff
        /*04ec*/ 	.word	0x000000c0
        /*04f0*/ 	.short	0x010a
        /*04f2*/ 	.byte	0x04
	.zero		1


	//   ....[64]....
        /*04f4*/ 	.word	0x00003210
        /*04f8*/ 	.word	0x000000ff
        /*04fc*/ 	.word	0x000000c0
        /*0500*/ 	.short	0x0106
        /*0502*/ 	.byte	0x07
	.zero		1


	//   ....[65]....
        /*0504*/ 	.word	0x00003250
        /*0508*/ 	.word	0x00000000
        /*050c*/ 	.word	0x000000c0
        /*0510*/ 	.short	0x010a
        /*0512*/ 	.byte	0xff
	.zero		1


	//   ....[66]....
        /*0514*/ 	.word	0x000037b0
        /*0518*/ 	.word	0x00000000
        /*051c*/ 	.word	0x000000b0
        /*0520*/ 	.short	0x010a
        /*0522*/ 	.byte	0xff
	.zero		1


	//   ....[67]....
        /*0524*/ 	.word	0x000038b0
        /*0528*/ 	.word	0x00000003
        /*052c*/ 	.word	0x00000000
        /*0530*/ 	.short	0x0101
        /*0532*/ 	.byte	0xff
	.zero		1


	//   ....[68]....
        /*0534*/ 	.word	0x000038c0
        /*0538*/ 	.word	0x000000ff
        /*053c*/ 	.word	0x00000000
        /*0540*/ 	.short	0x010a
        /*0542*/ 	.byte	0x04
	.zero		1


	//   ....[69]....
        /*0544*/ 	.word	0x00003940
        /*0548*/ 	.word	0x000000ff
        /*054c*/ 	.word	0x000000f0
        /*0550*/ 	.short	0x010a
        /*0552*/ 	.byte	0x1f
	.zero		1


	//   ....[70]....
        /*0554*/ 	.word	0x00003a20
        /*0558*/ 	.word	0x000000ff
        /*055c*/ 	.word	0x00000000
        /*0560*/ 	.short	0x010a
        /*0562*/ 	.byte	0x05
	.zero		1


	//   ....[71]....
        /*0564*/ 	.word	0x00003b60
        /*0568*/ 	.word	0x000000ff
        /*056c*/ 	.word	0x00000000
        /*0570*/ 	.short	0x010a
        /*0572*/ 	.byte	0x04
	.zero		1


	//   ....[72]....
        /*0574*/ 	.word	0x00003df0
        /*0578*/ 	.word	0x000000ff
        /*057c*/ 	.word	0x00000000
        /*0580*/ 	.short	0x010a
        /*0582*/ 	.byte	0x04
	.zero		1


	//   ....[73]....
        /*0584*/ 	.word	0x00003e80
        /*0588*/ 	.word	0x000000ff
        /*058c*/ 	.word	0x00000000
        /*0590*/ 	.short	0x010a
        /*0592*/ 	.byte	0x05
	.zero		1


	//   ....[74]....
        /*0594*/ 	.word	0x00003f10
        /*0598*/ 	.word	0x000000ff
        /*059c*/ 	.word	0x00000000
        /*05a0*/ 	.short	0x010a
        /*05a2*/ 	.byte	0x05
	.zero		1


	//   ....[75]....
        /*05a4*/ 	.word	0x00003fa0
        /*05a8*/ 	.word	0x000000ff
        /*05ac*/ 	.word	0x00000000
        /*05b0*/ 	.short	0x010a
        /*05b2*/ 	.byte	0x04
	.zero		1


	//   ....[76]....
        /*05b4*/ 	.word	0x00004470
        /*05b8*/ 	.word	0x0000000c
        /*05bc*/ 	.word	0x000000b0
        /*05c0*/ 	.short	0x010a
        /*05c2*/ 	.byte	0xff
	.zero		1


	//   ....[77]....
        /*05c4*/ 	.word	0x000045e0
        /*05c8*/ 	.word	0x00000000
        /*05cc*/ 	.word	0x00000000
        /*05d0*/ 	.short	0x0101
        /*05d2*/ 	.byte	0xff
	.zero		1


	//   ....[78]....
        /*05d4*/ 	.word	0x00004a70
        /*05d8*/ 	.word	0x000000ff
        /*05dc*/ 	.word	0x000000a8
        /*05e0*/ 	.short	0x010a
        /*05e2*/ 	.byte	0x15
	.zero		1


	//   ....[79]....
        /*05e4*/ 	.word	0x00004bf0
        /*05e8*/ 	.word	0x000000ff
        /*05ec*/ 	.word	0x00000090
        /*05f0*/ 	.short	0x010a
        /*05f2*/ 	.byte	0x15
	.zero		1


	//   ....[80]....
        /*05f4*/ 	.word	0x00004d60
        /*05f8*/ 	.word	0x000000ff
        /*05fc*/ 	.word	0x00000080
        /*0600*/ 	.short	0x010b
        /*0602*/ 	.byte	0x15
	.zero		1


	//   ....[81]....
        /*0604*/ 	.word	0x00004d70
        /*0608*/ 	.word	0x000000ff
        /*060c*/ 	.word	0x00000000
        /*0610*/ 	.short	0x0101
        /*0612*/ 	.byte	0x22
	.zero		1


	//   ....[82]....
        /*0614*/ 	.word	0x00004d80
        /*0618*/ 	.word	0x000000ff
        /*061c*/ 	.word	0x00000098
        /*0620*/ 	.short	0x010a
        /*0622*/ 	.byte	0x15
	.zero		1


	//   ....[83]....
        /*0624*/ 	.word	0x00004f60
        /*0628*/ 	.word	0x000000ff
        /*062c*/ 	.word	0x00000088
        /*0630*/ 	.short	0x010b
        /*0632*/ 	.byte	0x15
	.zero		1


	//   ....[84]....
        /*0634*/ 	.word	0x00004f70
        /*0638*/ 	.word	0x000000ff
        /*063c*/ 	.word	0x00000000
        /*0640*/ 	.short	0x0101
        /*0642*/ 	.byte	0x21
	.zero		1


	//   ....[85]....
        /*0644*/ 	.word	0x00004fa0
        /*0648*/ 	.word	0x000000ff
        /*064c*/ 	.word	0x00000090
        /*0650*/ 	.short	0x010a
        /*0652*/ 	.byte	0x15
	.zero		1


	//   ....[86]....
        /*0654*/ 	.word	0x00004fe0
        /*0658*/ 	.word	0x00000000
        /*065c*/ 	.word	0x00000098
        /*0660*/ 	.short	0x010a
        /*0662*/ 	.byte	0xff
	.zero		1


	//   ....[87]....
        /*0664*/ 	.word	0x00005310
        /*0668*/ 	.word	0x00000003
        /*066c*/ 	.word	0x000000b0
        /*0670*/ 	.short	0x010a
        /*0672*/ 	.byte	0xff
	.zero		1


	//   ....[88]....
        /*0674*/ 	.word	0x00005490
        /*0678*/ 	.word	0x00000000
        /*067c*/ 	.word	0x00000000
        /*0680*/ 	.short	0x0101
        /*0682*/ 	.byte	0xff
	.zero		1


	//   ....[89]....
        /*0684*/ 	.word	0x00005fd0
        /*0688*/ 	.word	0x00000002
        /*068c*/ 	.word	0x00000080
        /*0690*/ 	.short	0x010a
        /*0692*/ 	.byte	0xff
	.zero		1


	//   ....[90]....
        /*0694*/ 	.word	0x00006040
        /*0698*/ 	.word	0x00000064
        /*069c*/ 	.word	0x000000d0
        /*06a0*/ 	.short	0x010a
        /*06a2*/ 	.byte	0xff
	.zero		1


	//   ....[91]....
        /*06a4*/ 	.word	0x00006130
        /*06a8*/ 	.word	0x00000002
        /*06ac*/ 	.word	0x00000080
        /*06b0*/ 	.short	0x010a
        /*06b2*/ 	.byte	0xff
	.zero		1


	//   ....[92]....
        /*06b4*/ 	.word	0x00006240
        /*06b8*/ 	.word	0x00000000
        /*06bc*/ 	.word	0x00000000
        /*06c0*/ 	.short	0x0101
        /*06c2*/ 	.byte	0xff
	.zero		1


	//   ....[93]....
        /*06c4*/ 	.word	0x000062c0
        /*06c8*/ 	.word	0x00000064
        /*06cc*/ 	.word	0x000000d0
        /*06d0*/ 	.short	0x010a
        /*06d2*/ 	.byte	0xff
	.zero		1


	//   ....[94]....
        /*06d4*/ 	.word	0x00006e10
        /*06d8*/ 	.word	0x0000006d
        /*06dc*/ 	.word	0x00000080
        /*06e0*/ 	.short	0x010a
        /*06e2*/ 	.byte	0xff
	.zero		1


	//   ....[95]....
        /*06e4*/ 	.word	0x00006ee0
        /*06e8*/ 	.word	0x0000006d
        /*06ec*/ 	.word	0x00000080
        /*06f0*/ 	.short	0x010a
        /*06f2*/ 	.byte	0xff
	.zero		1


	//   ....[96]....
        /*06f4*/ 	.word	0x00006ff0
        /*06f8*/ 	.word	0x00000000
        /*06fc*/ 	.word	0x00000000
        /*0700*/ 	.short	0x0101
        /*0702*/ 	.byte	0xff
	.zero		1


	//   ....[97]....
        /*0704*/ 	.word	0x00007480
        /*0708*/ 	.word	0x000000ff
        /*070c*/ 	.word	0x00000000
        /*0710*/ 	.short	0x0101
        /*0712*/ 	.byte	0x04
	.zero		1


	//   ....[98]....
        /*0714*/ 	.word	0x00007c90
        /*0718*/ 	.word	0x00000000
        /*071c*/ 	.word	0x00000120
        /*0720*/ 	.short	0x010a
        /*0722*/ 	.byte	0xff
	.zero		1


	//   ....[99]....
        /*0724*/ 	.word	0x00007cf0
        /*0728*/ 	.word	0x00000000
        /*072c*/ 	.word	0x00000040
        /*0730*/ 	.short	0x010a
        /*0732*/ 	.byte	0xff
	.zero		1


	//   ....[100]....
        /*0734*/ 	.word	0x00007d50
        /*0738*/ 	.word	0x00000000
        /*073c*/ 	.word	0x00000040
        /*0740*/ 	.short	0x010a
        /*0742*/ 	.byte	0xff
	.zero		1


	//   ....[101]....
        /*0744*/ 	.word	0x00007da0
        /*0748*/ 	.word	0x00000003
        /*074c*/ 	.word	0x000000b0
        /*0750*/ 	.short	0x010a
        /*0752*/ 	.byte	0xff
	.zero		1


	//   ....[102]....
        /*0754*/ 	.word	0x00007e00
        /*0758*/ 	.word	0x00000000
        /*075c*/ 	.word	0x00000000
        /*0760*/ 	.short	0x010a
        /*0762*/ 	.byte	0xff
	.zero		1


	//   ....[103]....
        /*0764*/ 	.word	0x00007e60
        /*0768*/ 	.word	0x00000000
        /*076c*/ 	.word	0x00000000
        /*0770*/ 	.short	0x010a
        /*0772*/ 	.byte	0xff
	.zero		1


	//   ....[104]....
        /*0774*/ 	.word	0x00007ec0
        /*0778*/ 	.word	0x00000000
        /*077c*/ 	.word	0x00000000
        /*0780*/ 	.short	0x010a
        /*0782*/ 	.byte	0xff
	.zero		1


	//   ....[105]....
        /*0784*/ 	.word	0x00007f20
        /*0788*/ 	.word	0x00000000
        /*078c*/ 	.word	0x00000000
        /*0790*/ 	.short	0x010a
        /*0792*/ 	.byte	0xff
	.zero		1


	//   ....[106]....
        /*0794*/ 	.word	0x00007f80
        /*0798*/ 	.word	0x00000000
        /*079c*/ 	.word	0x00000000
        /*07a0*/ 	.short	0x010a
        /*07a2*/ 	.byte	0xff
	.zero		1


	//   ....[107]....
        /*07a4*/ 	.word	0x00007fe0
        /*07a8*/ 	.word	0x00000000
        /*07ac*/ 	.word	0x00000000
        /*07b0*/ 	.short	0x010a
        /*07b2*/ 	.byte	0xff
	.zero		1


	//   ....[108]....
        /*07b4*/ 	.word	0x00008040
        /*07b8*/ 	.word	0x00000000
        /*07bc*/ 	.word	0x00000000
        /*07c0*/ 	.short	0x010a
        /*07c2*/ 	.byte	0xff
	.zero		1


	//   ....[109]....
        /*07c4*/ 	.word	0x00008090
        /*07c8*/ 	.word	0x00000002
        /*07cc*/ 	.word	0x00000110
        /*07d0*/ 	.short	0x010a
        /*07d2*/ 	.byte	0xff
	.zero		1


	//   ....[110]....
        /*07d4*/ 	.word	0x000080f0
        /*07d8*/ 	.word	0x00000002
        /*07dc*/ 	.word	0x000000c0
        /*07e0*/ 	.short	0x010a
        /*07e2*/ 	.byte	0xff
	.zero		1


	//   ....[111]....
        /*07e4*/ 	.word	0x00008140
        /*07e8*/ 	.word	0x00000002
        /*07ec*/ 	.word	0x000000b0
        /*07f0*/ 	.short	0x010a
        /*07f2*/ 	.byte	0xff
	.zero		1


	//   ....[112]....
        /*07f4*/ 	.word	0x000081a0
        /*07f8*/ 	.word	0x00000000
        /*07fc*/ 	.word	0x000000c0
        /*0800*/ 	.short	0x010a
        /*0802*/ 	.byte	0xff
	.zero		1


	//   ....[113]....
        /*0804*/ 	.word	0x000081f0
        /*0808*/ 	.word	0x00000000
        /*080c*/ 	.word	0x000000b0
        /*0810*/ 	.short	0x010a
        /*0812*/ 	.byte	0xff
	.zero		1


	//   ....[114]....
        /*0814*/ 	.word	0x00008250
        /*0818*/ 	.word	0x00000003
        /*081c*/ 	.word	0x000000f0
        /*0820*/ 	.short	0x010a
        /*0822*/ 	.byte	0xff
	.zero		1


	//   ....[115]....
        /*0824*/ 	.word	0x000082b0
        /*0828*/ 	.word	0x00000000
        /*082c*/ 	.word	0x00000000
        /*0830*/ 	.short	0x010a
        /*0832*/ 	.byte	0xff
	.zero		1


	//   ....[116]....
        /*0834*/ 	.word	0x00008310
        /*0838*/ 	.word	0x00000000
        /*083c*/ 	.word	0x00000000
        /*0840*/ 	.short	0x010a
        /*0842*/ 	.byte	0xff
	.zero		1


	//   ....[117]....
        /*0844*/ 	.word	0x00008370
        /*0848*/ 	.word	0x00000000
        /*084c*/ 	.word	0x00000000
        /*0850*/ 	.short	0x010a
        /*0852*/ 	.byte	0xff
	.zero		1


	//   ....[118]....
        /*0854*/ 	.word	0x000083d0
        /*0858*/ 	.word	0x00000000
        /*085c*/ 	.word	0x00000000
        /*0860*/ 	.short	0x010a
        /*0862*/ 	.byte	0xff
	.zero		1


	//   ....[119]....
        /*0864*/ 	.word	0x00008430
        /*0868*/ 	.word	0x00000000
        /*086c*/ 	.word	0x00000000
        /*0870*/ 	.short	0x010a
        /*0872*/ 	.byte	0xff
	.zero		1


	//   ....[120]....
        /*0874*/ 	.word	0x00008480
        /*0878*/ 	.word	0x0000000c
        /*087c*/ 	.word	0x000000b0
        /*0880*/ 	.short	0x010a
        /*0882*/ 	.byte	0xff
	.zero		1


	//   ....[121]....
        /*0884*/ 	.word	0x000084e0
        /*0888*/ 	.word	0x00000000
        /*088c*/ 	.word	0x000000a8
        /*0890*/ 	.short	0x010a
        /*0892*/ 	.byte	0xff
	.zero		1


	//   ....[122]....
        /*0894*/ 	.word	0x00008540
        /*0898*/ 	.word	0x00000000
        /*089c*/ 	.word	0x00000090
        /*08a0*/ 	.short	0x010a
        /*08a2*/ 	.byte	0xff
	.zero		1


	//   ....[123]....
        /*08a4*/ 	.word	0x000085a0
        /*08a8*/ 	.word	0x00000000
        /*08ac*/ 	.word	0x00000098
        /*08b0*/ 	.short	0x010a
        /*08b2*/ 	.byte	0xff
	.zero		1


	//   ....[124]....
        /*08b4*/ 	.word	0x00008600
        /*08b8*/ 	.word	0x00000000
        /*08bc*/ 	.word	0x00000090
        /*08c0*/ 	.short	0x010a
        /*08c2*/ 	.byte	0xff
	.zero		1


	//   ....[125]....
        /*08c4*/ 	.word	0x00008650
        /*08c8*/ 	.word	0x00000003
        /*08cc*/ 	.word	0x000000b0
        /*08d0*/ 	.short	0x010a
        /*08d2*/ 	.byte	0xff
	.zero		1


	//   ....[126]....
        /*08d4*/ 	.word	0x000086a0
        /*08d8*/ 	.word	0x00000002
        /*08dc*/ 	.word	0x00000080
        /*08e0*/ 	.short	0x010a
        /*08e2*/ 	.byte	0xff
	.zero		1


	//   ....[127]....
        /*08e4*/ 	.word	0x000086f0
        /*08e8*/ 	.word	0x00000064
        /*08ec*/ 	.word	0x000000d0
        /*08f0*/ 	.short	0x010a
        /*08f2*/ 	.byte	0xff
	.zero		1


	//   ....[128]....
        /*08f4*/ 	.word	0x00008740
        /*08f8*/ 	.word	0x0000006d
        /*08fc*/ 	.word	0x00000080
        /*0900*/ 	.short	0x010a
        /*0902*/ 	.byte	0xff
	.zero		1


	//----- nvinfo : EIATTR_NUM_MBARRIERS
	.align		4
.L_47:
        /*0904*/ 	.byte	0x03, 0x38
        /*0906*/ 	.short	0x0026


	//----- nvinfo : EIATTR_EXIT_INSTR_OFFSETS
	.align		4
        /*0908*/ 	.byte	0x04, 0x1c
        /*090a*/ 	.short	(.L_49 - .L_48)


	//   ....[0]....
.L_48:
        /*090c*/ 	.word	0x00002d10


	//   ....[1]....
        /*0910*/ 	.word	0x00003220


	//   ....[2]....
        /*0914*/ 	.word	0x00003280


	//   ....[3]....
        /*0918*/ 	.word	0x00004200


	//   ....[4]....
        /*091c*/ 	.word	0x00005010


	//   ....[5]....
        /*0920*/ 	.word	0x00005050


	//   ....[6]....
        /*0924*/ 	.word	0x00007c80


	//----- nvinfo : EIATTR_MAX_THREADS
	.align		4
.L_49:
        /*0928*/ 	.byte	0x04, 0x05
        /*092a*/ 	.short	(.L_51 - .L_50)
.L_50:
        /*092c*/ 	.word	0x00000100
        /*0930*/ 	.word	0x00000001
        /*0934*/ 	.word	0x00000001


	//----- nvinfo : EIATTR_CRS_STACK_SIZE
	.align		4
.L_51:
        /*0938*/ 	.byte	0x04, 0x1e
        /*093a*/ 	.short	(.L_53 - .L_52)
.L_52:
        /*093c*/ 	.word	0x00000000


	//----- nvinfo : EIATTR_CBANK_PARAM_SIZE
	.align		4
.L_53:
        /*0940*/ 	.byte	0x03, 0x19
        /*0942*/ 	.short	0x0800


	//----- nvinfo : EIATTR_PARAM_CBANK
	.align		4
        /*0944*/ 	.byte	0x04, 0x0a
        /*0946*/ 	.short	(.L_55 - .L_54)
	.align		4
.L_54:
        /*0948*/ 	.word	index@(.nv.constant0._ZN7cutlass13device_kernelINS_4gemm6kernel13GemmUniversalIN4cute5tupleIJiiiiEEENS1_10collective13CollectiveMmaINS1_35MainloopSm100TmaUmmaWarpSpecializedILi8ELi2ELi4ENS5_IJNS4_1CILi2EEESB_NSA_ILi1EEEEEEEENS5_IJNSA_ILi64EEENSA_ILi128EEESG_EEENS_12float_e5m2_tENS5_IJlSC_lEEESI_SJ_NS4_8TiledMMAINS4_8MMA_AtomIJNS4_10MMA_TraitsINS4_19SM100_MMA_F8F6F4_SSEJSI_SI_fSF_SG_NS4_17integral_constantINS4_4UMMA5MajorELSQ_0EEESR_NSO_INSP_7ScaleInELSS_0EEEST_EEEEEENS4_6LayoutINS5_IJSC_SC_SC_EEENS5_IJNSA_ILi0EEESY_SY_EEEEENS5_IJNS4_10UnderscoreES11_S11_EEEEENS4_23SM90_TMA_LOAD_MULTICASTENS4_14ComposedLayoutINS4_7SwizzleILi3ELi4ELi3EEENS4_18smem_ptr_flag_bitsILi8EEENSW_INS5_IJNSA_ILi8EEESG_EEENS5_IJSG_SC_EEEEEEEvNS4_8identityES14_S1E_vS1F_EENS_8epilogue10collective18CollectiveEpilogueINS1H_23Sm100TmaWarpSpecializedILi2ELi2ELi32ELb0ELb0EEEJSH_NS5_IJNSW_ISF_SC_EES1M_EEESI_SJ_SI_SJ_NS1H_6fusion15FusionCallbacksIS1L_NS1O_17LinearCombinationISI_fSI_fLNS_15FloatRoundStyleE2EEESH_S1N_JEEENS4_5SM1004TMEM4LOAD26SM100_TMEM_LOAD_16dp32b32xENS4_13SM90_TMA_LOADENS15_INS16_ILi2ELi4ELi3EEES19_NSW_INS5_IJS1A_SF_EEENS5_IJSF_SC_EEEEEEENS4_39AutoVectorizingCopyWithAssumedAlignmentILi128EEENS4_14SM90_TMA_STOREES23_S25_S25_EEEvvEEEEvNT_6ParamsE)
        /*094c*/ 	.short	0x0380
        /*094e*/ 	.short	0x0800


	//----- nvinfo : EIATTR_SW_WAR
	.align		4
.L_55:
        /*0950*/ 	.byte	0x04, 0x36
        /*0952*/ 	.short	(.L_57 - .L_56)
.L_56:
        /*0954*/ 	.word	0x00000008
.L_57:


//--------------------- .nv.callgraph             --------------------------
	.section	.nv.callgraph,"",@"SHT_CUDA_CALLGRAPH"
	.align	4
	.sectionentsize	8
	.align		4
        /*0000*/ 	.word	0x00000000
	.align		4
        /*0004*/ 	.word	0xffffffff
	.align		4
        /*0008*/ 	.word	index@(_ZN7cutlass13device_kernelINS_4gemm6kernel13GemmUniversalIN4cute5tupleIJiiiiEEENS1_10collective13CollectiveMmaINS1_35MainloopSm100TmaUmmaWarpSpecializedILi8ELi2ELi4ENS5_IJNS4_1CILi2EEESB_NSA_ILi1EEEEEEEENS5_IJNSA_ILi64EEENSA_ILi128EEESG_EEENS_12float_e5m2_tENS5_IJlSC_lEEESI_SJ_NS4_8TiledMMAINS4_8MMA_AtomIJNS4_10MMA_TraitsINS4_19SM100_MMA_F8F6F4_SSEJSI_SI_fSF_SG_NS4_17integral_constantINS4_4UMMA5MajorELSQ_0EEESR_NSO_INSP_7ScaleInELSS_0EEEST_EEEEEENS4_6LayoutINS5_IJSC_SC_SC_EEENS5_IJNSA_ILi0EEESY_SY_EEEEENS5_IJNS4_10UnderscoreES11_S11_EEEEENS4_23SM90_TMA_LOAD_MULTICASTENS4_14ComposedLayoutINS4_7SwizzleILi3ELi4ELi3EEENS4_18smem_ptr_flag_bitsILi8EEENSW_INS5_IJNSA_ILi8EEESG_EEENS5_IJSG_SC_EEEEEEEvNS4_8identityES14_S1E_vS1F_EENS_8epilogue10collective18CollectiveEpilogueINS1H_23Sm100TmaWarpSpecializedILi2ELi2ELi32ELb0ELb0EEEJSH_NS5_IJNSW_ISF_SC_EES1M_EEESI_SJ_SI_SJ_NS1H_6fusion15FusionCallbacksIS1L_NS1O_17LinearCombinationISI_fSI_fLNS_15FloatRoundStyleE2EEESH_S1N_JEEENS4_5SM1004TMEM4LOAD26SM100_TMEM_LOAD_16dp32b32xENS4_13SM90_TMA_LOADENS15_INS16_ILi2ELi4ELi3EEES19_NSW_INS5_IJS1A_SF_EEENS5_IJSF_SC_EEEEEEENS4_39AutoVectorizingCopyWithAssumedAlignmentILi128EEENS4_14SM90_TMA_STOREES23_S25_S25_EEEvvEEEEvNT_6ParamsE)
	.align		4
        /*000c*/ 	.word	index@(__assertfail)
	.align		4
        /*0010*/ 	.word	0x00000000
	.align		4
        /*0014*/ 	.word	0xfffffffe
	.align		4
        /*0018*/ 	.word	0x00000000
	.align		4
        /*001c*/ 	.word	0xfffffffd
	.align		4
        /*0020*/ 	.word	0x00000000
	.align		4
        /*0024*/ 	.word	0xfffffffc


//--------------------- .nv.constant4             --------------------------
	.section	.nv.constant4,"a",@progbits
	.align	8
	.align		8
.nv.constant4:
        /*0000*/ 	.dword	__assertfail
	.align		8
        /*0008*/ 	.dword	__unnamed_1
	.align		8
        /*0010*/ 	.dword	__unnamed_2
	.align		8
        /*0018*/ 	.dword	_ZN40_INTERNAL_2a3c3478_4_k_cu_35d7e40c_318074cuda3std3__45__cpo5beginE
	.align		8
        /*0020*/ 	.dword	_ZN40_INTERNAL_2a3c3478_4_k_cu_35d7e40c_318074cuda3std3__45__cpo3endE
	.align		8
        /*0028*/ 	.dword	_ZN40_INTERNAL_2a3c3478_4_k_cu_35d7e40c_318074cuda3std3__45__cpo6cbeginE
	.align		8
        /*0030*/ 	.dword	_ZN40_INTERNAL_2a3c3478_4_k_cu_35d7e40c_318074cuda3std3__45__cpo4cendE
	.align		8
        /*0038*/ 	.dword	_ZN40_INTERNAL_2a3c3478_4_k_cu_35d7e40c_318074cuda3std3__442_GLOBAL__N__2a3c3478_4_k_cu_35d7e40c_318076ignoreE
	.align		8
        /*0040*/ 	.dword	_ZN40_INTERNAL_2a3c3478_4_k_cu_35d7e40c_318074cuda3std3__419piecewise_constructE
	.align		8
        /*0048*/ 	.dword	_ZN40_INTERNAL_2a3c3478_4_k_cu_35d7e40c_318074cuda3std3__48in_placeE
	.align		8
        /*0050*/ 	.dword	_ZN40_INTERNAL_2a3c3478_4_k_cu_35d7e40c_318074cuda3std6ranges3__45__cpo4swapE
	.align		8
        /*0058*/ 	.dword	_ZN40_INTERNAL_2a3c3478_4_k_cu_35d7e40c_318074cuda3std6ranges3__45__cpo9iter_moveE
	.align		8
        /*0060*/ 	.dword	_ZN40_INTERNAL_2a3c3478_4_k_cu_35d7e40c_318074cute7productE
	.align		8
        /*0068*/ 	.dword	_ZN40_INTERNAL_2a3c3478_4_k_cu_35d7e40c_318074cute1_E
	.align		8
        /*0070*/ 	.dword	$str$25
	.align		8
        /*0078*/ 	.dword	$str$26
	.align		8
        /*0080*/ 	.dword	$str$27
	.align		8
        /*0088*/ 	.dword	$str$28


//--------------------- .text._ZN7cutlass13device_kernelINS_4gemm6kernel13GemmUniversalIN4cute5tupleIJiiiiEEENS1_10collective13CollectiveMmaINS1_35MainloopSm100TmaUmmaWarpSpecializedILi8ELi2ELi4ENS5_IJNS4_1CILi2EEESB_NSA_ILi1EEEEEEEENS5_IJNSA_ILi64EEENSA_ILi128EEESG_EEENS_12float_e5m2_tENS5_IJlSC_lEEESI_SJ_NS4_8TiledMMAINS4_8MMA_AtomIJNS4_10MMA_TraitsINS4_19SM100_MMA_F8F6F4_SSEJSI_SI_fSF_SG_NS4_17integral_constantINS4_4UMMA5MajorELSQ_0EEESR_NSO_INSP_7ScaleInELSS_0EEEST_EEEEEENS4_6LayoutINS5_IJSC_SC_SC_EEENS5_IJNSA_ILi0EEESY_SY_EEEEENS5_IJNS4_10UnderscoreES11_S11_EEEEENS4_23SM90_TMA_LOAD_MULTICASTENS4_14ComposedLayoutINS4_7SwizzleILi3ELi4ELi3EEENS4_18smem_ptr_flag_bitsILi8EEENSW_INS5_IJNSA_ILi8EEESG_EEENS5_IJSG_SC_EEEEEEEvNS4_8identityES14_S1E_vS1F_EENS_8epilogue10collective18CollectiveEpilogueINS1H_23Sm100TmaWarpSpecializedILi2ELi2ELi32ELb0ELb0EEEJSH_NS5_IJNSW_ISF_SC_EES1M_EEESI_SJ_SI_SJ_NS1H_6fusion15FusionCallbacksIS1L_NS1O_17LinearCombinationISI_fSI_fLNS_15FloatRoundStyleE2EEESH_S1N_JEEENS4_5SM1004TMEM4LOAD26SM100_TMEM_LOAD_16dp32b32xENS4_13SM90_TMA_LOADENS15_INS16_ILi2ELi4ELi3EEES19_NSW_INS5_IJS1A_SF_EEENS5_IJSF_SC_EEEEEEENS4_39AutoVectorizingCopyWithAssumedAlignmentILi128EEENS4_14SM90_TMA_STOREES23_S25_S25_EEEvvEEEEvNT_6ParamsE --------------------------
	.section	.text._ZN7cutlass13device_kernelINS_4gemm6kernel13GemmUniversalIN4cute5tupleIJiiiiEEENS1_10collective13CollectiveMmaINS1_35MainloopSm100TmaUmmaWarpSpecializedILi8ELi2ELi4ENS5_IJNS4_1CILi2EEESB_NSA_ILi1EEEEEEEENS5_IJNSA_ILi64EEENSA_ILi128EEESG_EEENS_12float_e5m2_tENS5_IJlSC_lEEESI_SJ_NS4_8TiledMMAINS4_8MMA_AtomIJNS4_10MMA_TraitsINS4_19SM100_MMA_F8F6F4_SSEJSI_SI_fSF_SG_NS4_17integral_constantINS4_4UMMA5MajorELSQ_0EEESR_NSO_INSP_7ScaleInELSS_0EEEST_EEEEEENS4_6LayoutINS5_IJSC_SC_SC_EEENS5_IJNSA_ILi0EEESY_SY_EEEEENS5_IJNS4_10UnderscoreES11_S11_EEEEENS4_23SM90_TMA_LOAD_MULTICASTENS4_14ComposedLayoutINS4_7SwizzleILi3ELi4ELi3EEENS4_18smem_ptr_flag_bitsILi8EEENSW_INS5_IJNSA_ILi8EEESG_EEENS5_IJSG_SC_EEEEEEEvNS4_8identityES14_S1E_vS1F_EENS_8epilogue10collective18CollectiveEpilogueINS1H_23Sm100TmaWarpSpecializedILi2ELi2ELi32ELb0ELb0EEEJSH_NS5_IJNSW_ISF_SC_EES1M_EEESI_SJ_SI_SJ_NS1H_6fusion15FusionCallbacksIS1L_NS1O_17LinearCombinationISI_fSI_fLNS_15FloatRoundStyleE2EEESH_S1N_JEEENS4_5SM1004TMEM4LOAD26SM100_TMEM_LOAD_16dp32b32xENS4_13SM90_TMA_LOADENS15_INS16_ILi2ELi4ELi3EEES19_NSW_INS5_IJS1A_SF_EEENS5_IJSF_SC_EEEEEEENS4_39AutoVectorizingCopyWithAssumedAlignmentILi128EEENS4_14SM90_TMA_STOREES23_S25_S25_EEEvvEEEEvNT_6ParamsE,"ax",@progbits
	.align	128
.text._ZN7cutlass13device_kernelINS_4gemm6kernel13GemmUniversalIN4cute5tupleIJiiiiEEENS1_10collective13CollectiveMmaINS1_35MainloopSm100TmaUmmaWarpSpecializedILi8ELi2ELi4ENS5_IJNS4_1CILi2EEESB_NSA_ILi1EEEEEEEENS5_IJNSA_ILi64EEENSA_ILi128EEESG_EEENS_12float_e5m2_tENS5_IJlSC_lEEESI_SJ_NS4_8TiledMMAINS4_8MMA_AtomIJNS4_10MMA_TraitsINS4_19SM100_MMA_F8F6F4_SSEJSI_SI_fSF_SG_NS4_17integral_constantINS4_4UMMA5MajorELSQ_0EEESR_NSO_INSP_7ScaleInELSS_0EEEST_EEEEEENS4_6LayoutINS5_IJSC_SC_SC_EEENS5_IJNSA_ILi0EEESY_SY_EEEEENS5_IJNS4_10UnderscoreES11_S11_EEEEENS4_23SM90_TMA_LOAD_MULTICASTENS4_14ComposedLayoutINS4_7SwizzleILi3ELi4ELi3EEENS4_18smem_ptr_flag_bitsILi8EEENSW_INS5_IJNSA_ILi8EEESG_EEENS5_IJSG_SC_EEEEEEEvNS4_8identityES14_S1E_vS1F_EENS_8epilogue10collective18CollectiveEpilogueINS1H_23Sm100TmaWarpSpecializedILi2ELi2ELi32ELb0ELb0EEEJSH_NS5_IJNSW_ISF_SC_EES1M_EEESI_SJ_SI_SJ_NS1H_6fusion15FusionCallbacksIS1L_NS1O_17LinearCombinationISI_fSI_fLNS_15FloatRoundStyleE2EEESH_S1N_JEEENS4_5SM1004TMEM4LOAD26SM100_TMEM_LOAD_16dp32b32xENS4_13SM90_TMA_LOADENS15_INS16_ILi2ELi4ELi3EEES19_NSW_INS5_IJS1A_SF_EEENS5_IJSF_SC_EEEEEEENS4_39AutoVectorizingCopyWithAssumedAlignmentILi128EEENS4_14SM90_TMA_STOREES23_S25_S25_EEEvvEEEEvNT_6ParamsE:
        .type           _ZN7cutlass13device_kernelINS_4gemm6kernel13GemmUniversalIN4cute5tupleIJiiiiEEENS1_10collective13CollectiveMmaINS1_35MainloopSm100TmaUmmaWarpSpecializedILi8ELi2ELi4ENS5_IJNS4_1CILi2EEESB_NSA_ILi1EEEEEEEENS5_IJNSA_ILi64EEENSA_ILi128EEESG_EEENS_12float_e5m2_tENS5_IJlSC_lEEESI_SJ_NS4_8TiledMMAINS4_8MMA_AtomIJNS4_10MMA_TraitsINS4_19SM100_MMA_F8F6F4_SSEJSI_SI_fSF_SG_NS4_17integral_constantINS4_4UMMA5MajorELSQ_0EEESR_NSO_INSP_7ScaleInELSS_0EEEST_EEEEEENS4_6LayoutINS5_IJSC_SC_SC_EEENS5_IJNSA_ILi0EEESY_SY_EEEEENS5_IJNS4_10UnderscoreES11_S11_EEEEENS4_23SM90_TMA_LOAD_MULTICASTENS4_14ComposedLayoutINS4_7SwizzleILi3ELi4ELi3EEENS4_18smem_ptr_flag_bitsILi8EEENSW_INS5_IJNSA_ILi8EEESG_EEENS5_IJSG_SC_EEEEEEEvNS4_8identityES14_S1E_vS1F_EENS_8epilogue10collective18CollectiveEpilogueINS1H_23Sm100TmaWarpSpecializedILi2ELi2ELi32ELb0ELb0EEEJSH_NS5_IJNSW_ISF_SC_EES1M_EEESI_SJ_SI_SJ_NS1H_6fusion15FusionCallbacksIS1L_NS1O_17LinearCombinationISI_fSI_fLNS_15FloatRoundStyleE2EEESH_S1N_JEEENS4_5SM1004TMEM4LOAD26SM100_TMEM_LOAD_16dp32b32xENS4_13SM90_TMA_LOADENS15_INS16_ILi2ELi4ELi3EEES19_NSW_INS5_IJS1A_SF_EEENS5_IJSF_SC_EEEEEEENS4_39AutoVectorizingCopyWithAssumedAlignmentILi128EEENS4_14SM90_TMA_STOREES23_S25_S25_EEEvvEEEEvNT_6ParamsE,@function
        .size           _ZN7cutlass13device_kernelINS_4gemm6kernel13GemmUniversalIN4cute5tupleIJiiiiEEENS1_10collective13CollectiveMmaINS1_35MainloopSm100TmaUmmaWarpSpecializedILi8ELi2ELi4ENS5_IJNS4_1CILi2EEESB_NSA_ILi1EEEEEEEENS5_IJNSA_ILi64EEENSA_ILi128EEESG_EEENS_12float_e5m2_tENS5_IJlSC_lEEESI_SJ_NS4_8TiledMMAINS4_8MMA_AtomIJNS4_10MMA_TraitsINS4_19SM100_MMA_F8F6F4_SSEJSI_SI_fSF_SG_NS4_17integral_constantINS4_4UMMA5MajorELSQ_0EEESR_NSO_INSP_7ScaleInELSS_0EEEST_EEEEEENS4_6LayoutINS5_IJSC_SC_SC_EEENS5_IJNSA_ILi0EEESY_SY_EEEEENS5_IJNS4_10UnderscoreES11_S11_EEEEENS4_23SM90_TMA_LOAD_MULTICASTENS4_14ComposedLayoutINS4_7SwizzleILi3ELi4ELi3EEENS4_18smem_ptr_flag_bitsILi8EEENSW_INS5_IJNSA_ILi8EEESG_EEENS5_IJSG_SC_EEEEEEEvNS4_8identityES14_S1E_vS1F_EENS_8epilogue10collective18CollectiveEpilogueINS1H_23Sm100TmaWarpSpecializedILi2ELi2ELi32ELb0ELb0EEEJSH_NS5_IJNSW_ISF_SC_EES1M_EEESI_SJ_SI_SJ_NS1H_6fusion15FusionCallbacksIS1L_NS1O_17LinearCombinationISI_fSI_fLNS_15FloatRoundStyleE2EEESH_S1N_JEEENS4_5SM1004TMEM4LOAD26SM100_TMEM_LOAD_16dp32b32xENS4_13SM90_TMA_LOADENS15_INS16_ILi2ELi4ELi3EEES19_NSW_INS5_IJS1A_SF_EEENS5_IJSF_SC_EEEEEEENS4_39AutoVectorizingCopyWithAssumedAlignmentILi128EEENS4_14SM90_TMA_STOREES23_S25_S25_EEEvvEEEEvNT_6ParamsE,(.L_x_162 - _ZN7cutlass13device_kernelINS_4gemm6kernel13GemmUniversalIN4cute5tupleIJiiiiEEENS1_10collective13CollectiveMmaINS1_35MainloopSm100TmaUmmaWarpSpecializedILi8ELi2ELi4ENS5_IJNS4_1CILi2EEESB_NSA_ILi1EEEEEEEENS5_IJNSA_ILi64EEENSA_ILi128EEESG_EEENS_12float_e5m2_tENS5_IJlSC_lEEESI_SJ_NS4_8TiledMMAINS4_8MMA_AtomIJNS4_10MMA_TraitsINS4_19SM100_MMA_F8F6F4_SSEJSI_SI_fSF_SG_NS4_17integral_constantINS4_4UMMA5MajorELSQ_0EEESR_NSO_INSP_7ScaleInELSS_0EEEST_EEEEEENS4_6LayoutINS5_IJSC_SC_SC_EEENS5_IJNSA_ILi0EEESY_SY_EEEEENS5_IJNS4_10UnderscoreES11_S11_EEEEENS4_23SM90_TMA_LOAD_MULTICASTENS4_14ComposedLayoutINS4_7SwizzleILi3ELi4ELi3EEENS4_18smem_ptr_flag_bitsILi8EEENSW_INS5_IJNSA_ILi8EEESG_EEENS5_IJSG_SC_EEEEEEEvNS4_8identityES14_S1E_vS1F_EENS_8epilogue10collective18CollectiveEpilogueINS1H_23Sm100TmaWarpSpecializedILi2ELi2ELi32ELb0ELb0EEEJSH_NS5_IJNSW_ISF_SC_EES1M_EEESI_SJ_SI_SJ_NS1H_6fusion15FusionCallbacksIS1L_NS1O_17LinearCombinationISI_fSI_fLNS_15FloatRoundStyleE2EEESH_S1N_JEEENS4_5SM1004TMEM4LOAD26SM100_TMEM_LOAD_16dp32b32xENS4_13SM90_TMA_LOADENS15_INS16_ILi2ELi4ELi3EEES19_NSW_INS5_IJS1A_SF_EEENS5_IJSF_SC_EEEEEEENS4_39AutoVectorizingCopyWithAssumedAlignmentILi128EEENS4_14SM90_TMA_STOREES23_S25_S25_EEEvvEEEEvNT_6ParamsE)
        .other          _ZN7cutlass13device_kernelINS_4gemm6kernel13GemmUniversalIN4cute5tupleIJiiiiEEENS1_10collective13CollectiveMmaINS1_35MainloopSm100TmaUmmaWarpSpecializedILi8ELi2ELi4ENS5_IJNS4_1CILi2EEESB_NSA_ILi1EEEEEEEENS5_IJNSA_ILi64EEENSA_ILi128EEESG_EEENS_12float_e5m2_tENS5_IJlSC_lEEESI_SJ_NS4_8TiledMMAINS4_8MMA_AtomIJNS4_10MMA_TraitsINS4_19SM100_MMA_F8F6F4_SSEJSI_SI_fSF_SG_NS4_17integral_constantINS4_4UMMA5MajorELSQ_0EEESR_NSO_INSP_7ScaleInELSS_0EEEST_EEEEEENS4_6LayoutINS5_IJSC_SC_SC_EEENS5_IJNSA_ILi0EEESY_SY_EEEEENS5_IJNS4_10UnderscoreES11_S11_EEEEENS4_23SM90_TMA_LOAD_MULTICASTENS4_14ComposedLayoutINS4_7SwizzleILi3ELi4ELi3EEENS4_18smem_ptr_flag_bitsILi8EEENSW_INS5_IJNSA_ILi8EEESG_EEENS5_IJSG_SC_EEEEEEEvNS4_8identityES14_S1E_vS1F_EENS_8epilogue10collective18CollectiveEpilogueINS1H_23Sm100TmaWarpSpecializedILi2ELi2ELi32ELb0ELb0EEEJSH_NS5_IJNSW_ISF_SC_EES1M_EEESI_SJ_SI_SJ_NS1H_6fusion15FusionCallbacksIS1L_NS1O_17LinearCombinationISI_fSI_fLNS_15FloatRoundStyleE2EEESH_S1N_JEEENS4_5SM1004TMEM4LOAD26SM100_TMEM_LOAD_16dp32b32xENS4_13SM90_TMA_LOADENS15_INS16_ILi2ELi4ELi3EEES19_NSW_INS5_IJS1A_SF_EEENS5_IJSF_SC_EEEEEEENS4_39AutoVectorizingCopyWithAssumedAlignmentILi128EEENS4_14SM90_TMA_STOREES23_S25_S25_EEEvvEEEEvNT_6ParamsE,@"STO_CUDA_ENTRY STV_DEFAULT"
_ZN7cutlass13device_kernelINS_4gemm6kernel13GemmUniversalIN4cute5tupleIJiiiiEEENS1_10collective13CollectiveMmaINS1_35MainloopSm100TmaUmmaWarpSpecializedILi8ELi2ELi4ENS5_IJNS4_1CILi2EEESB_NSA_ILi1EEEEEEEENS5_IJNSA_ILi64EEENSA_ILi128EEESG_EEENS_12float_e5m2_tENS5_IJlSC_lEEESI_SJ_NS4_8TiledMMAINS4_8MMA_AtomIJNS4_10MMA_TraitsINS4_19SM100_MMA_F8F6F4_SSEJSI_SI_fSF_SG_NS4_17integral_constantINS4_4UMMA5MajorELSQ_0EEESR_NSO_INSP_7ScaleInELSS_0EEEST_EEEEEENS4_6LayoutINS5_IJSC_SC_SC_EEENS5_IJNSA_ILi0EEESY_SY_EEEEENS5_IJNS4_10UnderscoreES11_S11_EEEEENS4_23SM90_TMA_LOAD_MULTICASTENS4_14ComposedLayoutINS4_7SwizzleILi3ELi4ELi3EEENS4_18smem_ptr_flag_bitsILi8EEENSW_INS5_IJNSA_ILi8EEESG_EEENS5_IJSG_SC_EEEEEEEvNS4_8identityES14_S1E_vS1F_EENS_8epilogue10collective18CollectiveEpilogueINS1H_23Sm100TmaWarpSpecializedILi2ELi2ELi32ELb0ELb0EEEJSH_NS5_IJNSW_ISF_SC_EES1M_EEESI_SJ_SI_SJ_NS1H_6fusion15FusionCallbacksIS1L_NS1O_17LinearCombinationISI_fSI_fLNS_15FloatRoundStyleE2EEESH_S1N_JEEENS4_5SM1004TMEM4LOAD26SM100_TMEM_LOAD_16dp32b32xENS4_13SM90_TMA_LOADENS15_INS16_ILi2ELi4ELi3EEES19_NSW_INS5_IJS1A_SF_EEENS5_IJSF_SC_EEEEEEENS4_39AutoVectorizingCopyWithAssumedAlignmentILi128EEENS4_14SM90_TMA_STOREES23_S25_S25_EEEvvEEEEvNT_6ParamsE:
[----:B------:R-:W1:Y:S01]  /*0000*/  LDC R1, c[0x0][0x37c] ;  /* 0x0000df00ff017b82 */ /* 0x000e620000000800 */
[----:B------:R-:W2:Y:S01]  /*0010*/  S2R R93, SR_TID.X ;  /* 0x00000000005d7919 */ /* 0x000ea20000002100 */
[----:B------:R-:W3:Y:S01]  /*0020*/  LDCU.64 UR8, c[0x0][0x890] ;  /* 0x00011200ff0877ac */ /* 0x000ee20008000a00 */
[----:B------:R-:W-:Y:S02]  /*0030*/  PRMT R84, RZ, 0x7610, R84 ;  /* 0x00007610ff547816 */ /* 0x000fe40000000054 */
[----:B------:R-:W-:Y:S01]  /*0040*/  ELECT P3, URZ, PT ;  /* 0x0000000000ff782f */ /* 0x000fe20003860000 */
[----:B---3--:R-:W-:-:S04]  /*0050*/  UISETP.NE.U32.AND UP0, UPT, UR8, URZ, UPT ;  /* 0x000000ff0800728c */ /* 0x008fc8000bf05070 */
[----:B------:R-:W-:Y:S01]  /*0060*/  UISETP.NE.AND.EX UP0, UPT, UR9, URZ, UPT, UP0 ;  /* 0x000000ff0900728c */ /* 0x000fe2000bf05300 */
[----:B--2---:R-:W-:-:S05]  /*0070*/  SHF.R.U32.HI R85, RZ, 0x5, R93 ;  /* 0x00000005ff557819 */ /* 0x004fca000001165d */
[----:B------:R-:W2:Y:S02]  /*0080*/  SHFL.IDX PT, R0, R85, RZ, 0x1f ;  /* 0x00001fff55007589 */ /* 0x000ea400000e0000 */
[----:B--2---:R-:W-:Y:S01]  /*0090*/  R2UR UR17, R0 ;  /* 0x00000000001172ca */ /* 0x004fe200000e0000 */
[----:B-1----:R-:W-:-:S14]  /*00a0*/  BRA.U UP0, `(.L_x_0) ;  /* 0x0000000100307547 */ /* 0x002fdc000b800000 */
[----:B------:R-:W1:Y:S02]  /*00b0*/  LDCU.64 UR4, c[0x0][0x888] ;  /* 0x00011100ff0477ac */ /* 0x000e640008000a00 */
[----:B-1----:R-:W-:-:S04]  /*00c0*/  UISETP.NE.U32.AND UP0, UPT, UR4, URZ, UPT ;  /* 0x000000ff0400728c */ /* 0x002fc8000bf05070 */
[----:B------:R-:W-:-:S09]  /*00d0*/  UISETP.NE.AND.EX UP0, UPT, UR5, URZ, UPT, UP0 ;  /* 0x000000ff0500728c */ /* 0x000fd2000bf05300 */
[----:B------:R-:W-:Y:S05]  /*00e0*/  BRA.U !UP0, `(.L_x_1) ;  /* 0x0000000108147547 */ /* 0x000fea000b800000 */
[----:B------:R-:W1:Y:S01]  /*00f0*/  LDC.64 R2, c[0x0][0x888] ;  /* 0x00022200ff027b82 */ /* 0x000e620000000a00 */
[----:B------:R-:W1:Y:S02]  /*0100*/  LDCU.64 UR4, c[0x0][0x358] ;  /* 0x00006b00ff0477ac */ /* 0x000e640008000a00 */
[----:B-1----:R1:W5:Y:S01]  /*0110*/  LDG.E R41, desc[UR4][R2.64] ;  /* 0x0000000402297981 */ /* 0x002362000c1e1900 */
[----:B------:R-:W-:Y:S01]  /*0120*/  HFMA2 R84, -RZ, RZ, 0, 5.9604644775390625e-08 ;  /* 0x00000001ff547431 */ /* 0x000fe200000001ff */
[----:B------:R-:W-:Y:S05]  /*0130*/  BRA `(.L_x_0) ;  /* 0x00000000000c7947 */ /* 0x000fea0003800000 */
.L_x_1:
[----:B------:R-:W1:Y:S01]  /*0140*/  LDCU UR4, c[0x0][0x880] ;  /* 0x00011000ff0477ac */ /* 0x000e620008000800 */
[----:B------:R-:W-:Y:S01]  /*0150*/  HFMA2 R84, -RZ, RZ, 0, 5.9604644775390625e-08 ;  /* 0x00000001ff547431 */ /* 0x000fe200000001ff */
[----:B-1----:R-:W-:-:S07]  /*0160*/  MOV R41, UR4 ;  /* 0x0000000400297c02 */ /* 0x002fce0008000f00 */
.L_x_0:
[----:B------:R-:W2:Y:S02]  /*0170*/  LDCU.64 UR4, c[0x0][0x8b0] ;  /* 0x00011600ff0477ac */ /* 0x000ea40008000a00 */
[----:B--2---:R-:W-:-:S04]  /*0180*/  UISETP.NE.U32.AND UP0, UPT, UR4, URZ, UPT ;  /* 0x000000ff0400728c */ /* 0x004fc8000bf05070 */
[----:B------:R-:W-:-:S09]  /*0190*/  UISETP.NE.AND.EX UP0, UPT, UR5, URZ, UPT, UP0 ;  /* 0x000000ff0500728c */ /* 0x000fd2000bf05300 */
[----:B------:R-:W-:Y:S05]  /*01a0*/  BRA.U UP0, `(.L_x_2) ;  /* 0x0000000100287547 */ /* 0x000fea000b800000 */
[----:B------:R-:W2:Y:S02]  /*01b0*/  LDCU.64 UR4, c[0x0][0x8a8] ;  /* 0x00011500ff0477ac */ /* 0x000ea40008000a00 */
[----:B--2---:R-:W-:-:S04]  /*01c0*/  UISETP.NE.U32.AND UP0, UPT, UR4, URZ, UPT ;  /* 0x000000ff0400728c */ /* 0x004fc8000bf05070 */
[----:B------:R-:W-:-:S09]  /*01d0*/  UISETP.NE.AND.EX UP0, UPT, UR5, URZ, UPT, UP0 ;  /* 0x000000ff0500728c */ /* 0x000fd2000bf05300 */
[----:B------:R-:W-:Y:S05]  /*01e0*/  BRA.U !UP0, `(.L_x_3) ;  /* 0x0000000108107547 */ /* 0x000fea000b800000 */
[----:B------:R-:W2:Y:S01]  /*01f0*/  LDC.64 R38, c[0x0][0x8a8] ;  /* 0x00022a00ff267b82 */ /* 0x000ea20000000a00 */
[----:B------:R-:W2:Y:S02]  /*0200*/  LDCU.64 UR4, c[0x0][0x358] ;  /* 0x00006b00ff0477ac */ /* 0x000ea40008000a00 */
[----:B--2---:R2:W5:Y:S01]  /*0210*/  LDG.E R38, desc[UR4][R38.64] ;  /* 0x0000000426267981 */ /* 0x004562000c1e1900 */
[----:B------:R-:W-:Y:S05]  /*0220*/  BRA `(.L_x_2) ;  /* 0x0000000000087947 */ /* 0x000fea0003800000 */
.L_x_3:
[----:B------:R-:W2:Y:S02]  /*0230*/  LDCU UR4, c[0x0][0x8a0] ;  /* 0x00011400ff0477ac */ /* 0x000ea40008000800 */
[----:B--2---:R-:W-:Y:S02]  /*0240*/  MOV R38, UR4 ;  /* 0x0000000400267c02 */ /* 0x004fe40008000f00 */
.L_x_2:
[----:B------:R-:W-:Y:S01]  /*0250*/  IMAD.U32 R0, RZ, RZ, UR17 ;  /* 0x00000011ff007e24 */ /* 0x000fe2000f8e00ff */
[----:B------:R-:W-:Y:S04]  /*0260*/  BSSY.RECONVERGENT B0, `(.L_x_4) ;  /* 0x000000c000007945 */ /* 0x000fe80003800200 */
[C---:B------:R-:W-:Y:S02]  /*0270*/  ISETP.NE.OR P1, PT, R0.reuse, 0x1, !P3 ;  /* 0x000000010000780c */ /* 0x040fe40005f25670 */
[----:B------:R-:W-:-:S11]  /*0280*/  ISETP.NE.OR P0, PT, R0, 0x3, !P3 ;  /* 0x000000030000780c */ /* 0x000fd60005f05670 */
[----:B------:R-:W-:Y:S05]  /*0290*/  @P1 BRA `(.L_x_5) ;  /* 0x0000000000201947 */ /* 0x000fea0003800000 */
[----:B------:R-:W3:Y:S02]  /*02a0*/  LDCU.64 UR4, c[0x0][0x348] ;  /* 0x00006900ff0477ac */ /* 0x000ee40008000a00 */
[----:B---3--:R-:W-:Y:S02]  /*02b0*/  UIADD3 UR6, UP1, UPT, UR4, 0x80, URZ ;  /* 0x0000008004067890 */ /* 0x008fe4000ff3e0ff */
[----:B------:R-:W-:Y:S02]  /*02c0*/  UIADD3 UR4, UP0, UPT, UR4, 0x180, URZ ;  /* 0x0000018004047890 */ /* 0x000fe4000ff1e0ff */
[----:B------:R-:W-:Y:S02]  /*02d0*/  UIADD3.X UR7, UPT, UPT, URZ, UR5, URZ, UP1, !UPT ;  /* 0x00000005ff077290 */ /* 0x000fe40008ffe4ff */
[----:B------:R-:W-:-:S07]  /*02e0*/  UIADD3.X UR5, UPT, UPT, URZ, UR5, URZ, UP0, !UPT ;  /* 0x00000005ff057290 */ /* 0x000fce00087fe4ff */
[----:B------:R3:W-:Y:S02]  /*02f0*/  UTMACCTL.PF [UR6] ;  /* 0x00000000060079b9 */ /* 0x0007e40008040000 */
[----:B------:R3:W-:Y:S02]  /*0300*/  UTMACCTL.PF [UR4] ;  /* 0x00000000040079b9 */ /* 0x0007e40008040000 */
[----:B---3--:R-:W-:Y:S01]  /*0310*/  NOP ;  /* 0x0000000000007918 */ /* 0x008fe20000000000 */
.L_x_5:
[----:B------:R-:W-:Y:S05]  /*0320*/  BSYNC.RECONVERGENT B0 ;  /* 0x0000000000007941 */ /* 0x000fea0003800200 */
.L_x_4:
[----:B------:R-:W-:Y:S04]  /*0330*/  BSSY.RECONVERGENT B0, `(.L_x_6) ;  /* 0x000000a000007945 */ /* 0x000fe80003800200 */
        /* <DEDUP_REMOVED lines=9> */
.L_x_7:
[----:B------:R-:W-:Y:S05]  /*03d0*/  BSYNC.RECONVERGENT B0 ;  /* 0x0000000000007941 */ /* 0x000fea0003800200 */
.L_x_6:
[----:B------:R-:W3:Y:S01]  /*03e0*/  LDCU.64 UR4, c[0x0][0x888] ;  /* 0x00011100ff0477ac */ /* 0x000ee20008000a00 */
[----:B------:R-:W-:Y:S02]  /*03f0*/  UISETP.EQ.U32.AND UP1, UPT, UR8, URZ, UPT ;  /* 0x000000ff0800728c */ /* 0x000fe4000bf22070 */
[----:B------:R-:W-:Y:S02]  /*0400*/  UPLOP3.LUT UP3, UPT, UPT, UPT, UPT, 0x80, 0x8 ;  /* 0x000000000008789c */ /* 0x000fe40003f6f070 */
[----:B---3--:R-:W-:-:S04]  /*0410*/  UISETP.NE.U32.AND UP0, UPT, UR4, URZ, UPT ;  /* 0x000000ff0400728c */ /* 0x008fc8000bf05070 */
[----:B------:R-:W-:-:S04]  /*0420*/  UISETP.NE.AND.EX UP0, UPT, UR5, URZ, UPT, UP0 ;  /* 0x000000ff0500728c */ /* 0x000fc8000bf05300 */
[----:B------:R-:W-:-:S04]  /*0430*/  UISETP.EQ.OR.EX UP2, UPT, UR9, URZ, !UP0, UP1 ;  /* 0x000000ff0900728c */ /* 0x000fc8000c742710 */
[----:B------:R-:W-:-:S06]  /*0440*/  UP2UR UR4, UPR, URZ, 0x4 ;  /* 0x00000004ff047883 */ /* 0x000fcc0008000000 */
[----:B------:R-:W-:Y:S01]  /*0450*/  MOV R86, UR4 ;  /* 0x0000000400567c02 */ /* 0x000fe20008000f00 */
[----:B------:R-:W-:Y:S06]  /*0460*/  BRA.U !UP2, `(.L_x_8) ;  /* 0x000000010a207547 */ /* 0x000fec000b800000 */
[----:B------:R-:W-:Y:S01]  /*0470*/  UISETP.NE.U32.AND UP1, UPT, UR8, URZ, UPT ;  /* 0x000000ff0800728c */ /* 0x000fe2000bf25070 */
[----:B-----5:R-:W-:Y:S01]  /*0480*/  FSETP.NEU.AND P0, PT, R41, RZ, PT ;  /* 0x000000ff2900720b */ /* 0x020fe20003f0d000 */
[----:B------:R-:W-:Y:S02]  /*0490*/  USEL UR4, URZ, 0xffffffff, UP0 ;  /* 0xffffffffff047887 */ /* 0x000fe40008000000 */
[----:B------:R-:W-:-:S10]  /*04a0*/  UISETP.NE.AND.EX UP1, UPT, UR9, URZ, UPT, UP1 ;  /* 0x000000ff0900728c */ /* 0x000fd4000bf25310 */
[----:B------:R-:W-:Y:S01]  /*04b0*/  VOTEU.ANY UP0, P0 ;  /* 0x0000000000ff7886 */ /* 0x000fe20000000100 */
[----:B------:R-:W-:-:S04]  /*04c0*/  @!UP1 USEL UR4, URZ, 0xffffffff, UP0 ;  /* 0xffffffffff049887 */ /* 0x000fc80008000000 */
[----:B------:R-:W-:-:S04]  /*04d0*/  ULOP3.LUT UR4, UR4, 0x1, URZ, 0xc0, !UPT ;  /* 0x0000000104047892 */ /* 0x000fc8000f8ec0ff */
[----:B------:R-:W-:-:S11]  /*04e0*/  UISETP.NE.U32.AND UP3, UPT, UR4, 0x1, UPT ;  /* 0x000000010400788c */ /* 0x000fd6000bf65070 */
.L_x_8:
[----:B-1----:R-:W1:Y:S01]  /*04f0*/  SHFL.IDX PT, R2, R85, RZ, 0x1f ;  /* 0x00001fff55027589 */ /* 0x002e6200000e0000 */
[----:B------:R-:W-:-:S04]  /*0500*/  UISETP.NE.AND UP0, UPT, UR17, 0x2, UPT ;  /* 0x000000021100788c */ /* 0x000fc8000bf05270 */
[----:B------:R-:W-:Y:S01]  /*0510*/  USEL UR38, URZ, 0x1, UP0 ;  /* 0x00000001ff267887 */ /* 0x000fe20008000000 */
[----:B-1----:R-:W-:-:S13]  /*0520*/  ISETP.NE.AND P0, PT, R2, RZ, PT ;  /* 0x000000ff0200720c */ /* 0x002fda0003f05270 */
[----:B------:R-:W-:Y:S05]  /*0530*/  @P0 BRA `(.L_x_9) ;  /* 0x0000000000840947 */ /* 0x000fea0003800000 */
[----:B------:R-:W-:Y:S01]  /*0540*/  ELECT P0, URZ, PT ;  /* 0x0000000000ff782f */ /* 0x000fe20003800000 */
[----:B------:R-:W-:-:S12]  /*0550*/  BSSY.RECONVERGENT B0, `(.L_x_9) ;  /* 0x000001f000007945 */ /* 0x000fd80003800200 */
[----:B------:R-:W-:Y:S05]  /*0560*/  @!P0 BRA `(.L_x_10) ;  /* 0x0000000000748947 */ /* 0x000fea0003800000 */
[----:B------:R-:W1:Y:S01]  /*0570*/  S2UR UR4, SR_CgaCtaId ;  /* 0x00000000000479c3 */ /* 0x000e620000008800 */
[----:B------:R-:W-:Y:S01]  /*0580*/  UMOV UR5, 0x400 ;  /* 0x0000040000057882 */ /* 0x000fe20000000000 */
[----:B------:R-:W-:Y:S01]  /*0590*/  UMOV UR8, 0x1 ;  /* 0x0000000100087882 */ /* 0x000fe20000000000 */
[----:B------:R-:W-:Y:S01]  /*05a0*/  UMOV UR6, 0x3 ;  /* 0x0000000300067882 */ /* 0x000fe20000000000 */
[----:B------:R-:W-:-:S04]  /*05b0*/  UIADD3 UR8, UPT, UPT, -UR8, 0x100000, URZ ;  /* 0x0010000008087890 */ /* 0x000fc8000fffe1ff */
[----:B------:R-:W-:Y:S02]  /*05c0*/  USHF.L.U32 UR9, UR8, 0xb, URZ ;  /* 0x0000000b08097899 */ /* 0x000fe400080006ff */
[----:B------:R-:W-:Y:S02]  /*05d0*/  USHF.L.U32 UR8, UR8, 0x1, URZ ;  /* 0x0000000108087899 */ /* 0x000fe400080006ff */
[----:B------:R-:W-:-:S04]  /*05e0*/  UIADD3 UR6, UPT, UPT, -UR6, 0x100000, URZ ;  /* 0x0010000006067890 */ /* 0x000fc8000fffe1ff */
[----:B------:R-:W-:Y:S02]  /*05f0*/  USHF.L.U32 UR7, UR6, 0xb, URZ ;  /* 0x0000000b06077899 */ /* 0x000fe400080006ff */
[----:B------:R-:W-:Y:S02]  /*0600*/  USHF.L.U32 UR6, UR6, 0x1, URZ ;  /* 0x0000000106067899 */ /* 0x000fe400080006ff */
[----:B-1----:R-:W-:Y:S01]  /*0610*/  ULEA UR4, UR4, UR5, 0x18 ;  /* 0x0000000504047291 */ /* 0x002fe2000f8ec0ff */
[----:B------:R-:W1:Y:S11]  /*0620*/  FENCE.VIEW.ASYNC.S ;  /* 0x00000000000073c6 */ /* 0x000e760000000000 */
[----:B-1----:R1:W3:Y:S01]  /*0630*/  SYNCS.EXCH.64 URZ, [UR4], UR8 ;  /* 0x0000000804ff75b2 */ /* 0x0022e20008000100 */
[----:B------:R1:W4:Y:S01]  /*0640*/  SYNCS.EXCH.64 URZ, [UR4+0x40], UR6 ;  /* 0x0000400604ff75b2 */ /* 0x0003220008000100 */
[----:B------:R1:W1:Y:S01]  /*0650*/  SYNCS.EXCH.64 URZ, [UR4+0x8], UR8 ;  /* 0x0000080804ff75b2 */ /* 0x0002620008000100 */
        /* <DEDUP_REMOVED lines=13> */
[----:B------:R-:W-:Y:S01]  /*0730*/  NOP ;  /* 0x0000000000007918 */ /* 0x000fe20000000000 */
.L_x_10:
[----:B-1----:R-:W-:Y:S05]  /*0740*/  BSYNC.RECONVERGENT B0 ;  /* 0x0000000000007941 */ /* 0x002fea0003800200 */
.L_x_9:
[----:B------:R-:W1:Y:S01]  /*0750*/  SHFL.IDX PT, R2, R85, RZ, 0x1f ;  /* 0x00001fff55027589 */ /* 0x000e6200000e0000 */
[----:B------:R-:W-:Y:S01]  /*0760*/  NOP ;  /* 0x0000000000007918 */ /* 0x000fe20000000000 */
[----:B-1----:R-:W-:-:S13]  /*0770*/  ISETP.NE.AND P0, PT, R2, 0x1, PT ;  /* 0x000000010200780c */ /* 0x002fda0003f05270 */
[----:B------:R-:W-:Y:S05]  /*0780*/  @P0 BRA `(.L_x_11) ;  /* 0x0000000000480947 */ /* 0x000fea0003800000 */
        /* <DEDUP_REMOVED lines=9> */
[----:B------:R-:W-:Y:S01]  /*0820*/  USHF.L.U32 UR6, UR6, 0x1, URZ ;  /* 0x0000000106067899 */ /* 0x000fe200080006ff */
[----:B------:R-:W-:Y:S01]  /*0830*/  ELECT P0, URZ, PT ;  /* 0x0000000000ff782f */ /* 0x000fe20003800000 */
[----:B-1----:R-:W-:Y:S01]  /*0840*/  ULEA UR4, UR4, UR5, 0x18 ;  /* 0x0000000504047291 */ /* 0x002fe2000f8ec0ff */
[----:B------:R-:W1:Y:S11]  /*0850*/  FENCE.VIEW.ASYNC.S ;  /* 0x00000000000073c6 */ /* 0x000e760000000000 */
[----:B-1----:R1:W1:Y:S01]  /*0860*/  SYNCS.EXCH.64 URZ, [UR4+0x80], UR8 ;  /* 0x0000800804ff75b2 */ /* 0x0022620008000100 */
[----:B------:R1:W1:Y:S01]  /*0870*/  SYNCS.EXCH.64 URZ, [UR4+0x90], UR6 ;  /* 0x0000900604ff75b2 */ /* 0x0002620008000100 */
[----:B------:R1:W1:Y:S01]  /*0880*/  SYNCS.EXCH.64 URZ, [UR4+0x88], UR8 ;  /* 0x0000880804ff75b2 */ /* 0x0002620008000100 */
[----:B------:R1:W1:Y:S01]  /*0890*/  SYNCS.EXCH.64 URZ, [UR4+0x98], UR6 ;  /* 0x0000980604ff75b2 */ /* 0x0002620008000100 */
[----:B------:R-:W-:Y:S01]  /*08a0*/  NOP ;  /* 0x0000000000007918 */ /* 0x000fe20000000000 */
.L_x_11:
[----:B------:R-:W2:Y:S01]  /*08b0*/  SHFL.IDX PT, R2, R85, RZ, 0x1f ;  /* 0x00001fff55027589 */ /* 0x000ea200000e0000 */
[----:B------:R-:W-:Y:S01]  /*08c0*/  NOP ;  /* 0x0000000000007918 */ /* 0x000fe20000000000 */
[----:B--2---:R-:W-:-:S13]  /*08d0*/  ISETP.NE.AND P0, PT, R2, 0x3, PT ;  /* 0x000000030200780c */ /* 0x004fda0003f05270 */
[----:B------:R-:W-:Y:S05]  /*08e0*/  @P0 BRA `(.L_x_12) ;  /* 0x0000000000300947 */ /* 0x000fea0003800000 */
[----:B-1----:R-:W1:Y:S01]  /*08f0*/  S2UR UR6, SR_CgaCtaId ;  /* 0x00000000000679c3 */ /* 0x002e620000008800 */
[----:B------:R-:W-:Y:S01]  /*0900*/  UMOV UR4, 0x400 ;  /* 0x0000040000047882 */ /* 0x000fe20000000000 */
[----:B------:R-:W-:Y:S01]  /*0910*/  UMOV UR5, 0x20 ;  /* 0x0000002000057882 */ /* 0x000fe20000000000 */
[----:B------:R-:W-:Y:S01]  /*0920*/  ELECT P0, URZ, PT ;  /* 0x0000000000ff782f */ /* 0x000fe20003800000 */
[----:B-1----:R-:W-:Y:S02]  /*0930*/  ULEA UR6, UR6, UR4, 0x18 ;  /* 0x0000000406067291 */ /* 0x002fe4000f8ec0ff */
[----:B------:R-:W-:-:S04]  /*0940*/  UIADD3 UR4, UPT, UPT, -UR5, 0x100000, URZ ;  /* 0x0010000005047890 */ /* 0x000fc8000fffe1ff */
[----:B------:R-:W-:Y:S02]  /*0950*/  USHF.L.U32 UR5, UR4, 0xb, URZ ;  /* 0x0000000b04057899 */ /* 0x000fe400080006ff */
[----:B------:R-:W-:Y:S01]  /*0960*/  USHF.L.U32 UR4, UR4, 0x1, URZ ;  /* 0x0000000104047899 */ /* 0x000fe200080006ff */
[----:B------:R-:W1:Y:S11]  /*0970*/  FENCE.VIEW.ASYNC.S ;  /* 0x00000000000073c6 */ /* 0x000e760000000000 */
[----:B-1----:R2:W1:Y:S01]  /*0980*/  SYNCS.EXCH.64 URZ, [UR6+0xa0], UR4 ;  /* 0x0000a00406ff75b2 */ /* 0x0024620008000100 */
[----:B------:R2:W1:Y:S02]  /*0990*/  SYNCS.EXCH.64 URZ, [UR6+0xa8], UR4 ;  /* 0x0000a80406ff75b2 */ /* 0x0004640008000100 */
[----:B--2---:R-:W-:Y:S01]  /*09a0*/  NOP ;  /* 0x0000000000007918 */ /* 0x004fe20000000000 */
.L_x_12:
[----:B------:R-:W2:Y:S01]  /*09b0*/  SHFL.IDX PT, R2, R85, RZ, 0x1f ;  /* 0x00001fff55027589 */ /* 0x000ea200000e0000 */
[----:B------:R-:W-:Y:S01]  /*09c0*/  NOP ;  /* 0x0000000000007918 */ /* 0x000fe20000000000 */
[----:B--2---:R-:W-:-:S13]  /*09d0*/  ISETP.NE.AND P0, PT, R2, 0x4, PT ;  /* 0x000000040200780c */ /* 0x004fda0003f05270 */
[----:B------:R-:W-:Y:S05]  /*09e0*/  @P0 BRA `(.L_x_13) ;  /* 0x00000000004c0947 */ /* 0x000fea0003800000 */
[----:B-1----:R-:W1:Y:S01]  /*09f0*/  S2UR UR6, SR_CgaCtaId ;  /* 0x00000000000679c3 */ /* 0x002e620000008800 */
[----:B------:R-:W-:Y:S01]  /*0a00*/  UMOV UR4, 0x3a0 ;  /* 0x000003a000047882 */ /* 0x000fe20000000000 */
[----:B------:R-:W-:Y:S01]  /*0a10*/  UMOV UR5, 0x400 ;  /* 0x0000040000057882 */ /* 0x000fe20000000000 */
[----:B------:R-:W-:Y:S01]  /*0a20*/  USEL UR4, UR4, 0x320, UP3 ;  /* 0x0000032004047887 */ /* 0x000fe20009800000 */
[----:B------:R-:W-:Y:S01]  /*0a30*/  UMOV UR8, 0x1 ;  /* 0x0000000100087882 */ /* 0x000fe20000000000 */
[----:B------:R-:W-:Y:S01]  /*0a40*/  ELECT P0, URZ, PT ;  /* 0x0000000000ff782f */ /* 0x000fe20003800000 */
[----:B------:R-:W-:-:S04]  /*0a50*/  UIADD3 UR8, UPT, UPT, -UR8, 0x100000, URZ ;  /* 0x0010000008087890 */ /* 0x000fc8000fffe1ff */
[----:B------:R-:W-:Y:S02]  /*0a60*/  USHF.L.U32 UR9, UR8, 0xb, URZ ;  /* 0x0000000b08097899 */ /* 0x000fe400080006ff */
[----:B------:R-:W-:Y:S02]  /*0a70*/  USHF.L.U32 UR8, UR8, 0x1, URZ ;  /* 0x0000000108087899 */ /* 0x000fe400080006ff */
[----:B-1----:R-:W-:Y:S02]  /*0a80*/  ULEA UR6, UR6, UR5, 0x18 ;  /* 0x0000000506067291 */ /* 0x002fe4000f8ec0ff */
[----:B------:R-:W-:-:S04]  /*0a90*/  UIADD3 UR4, UPT, UPT, -UR4, 0x100000, URZ ;  /* 0x0010000004047890 */ /* 0x000fc8000fffe1ff */
[----:B------:R-:W-:Y:S02]  /*0aa0*/  USHF.L.U32 UR5, UR4, 0xb, URZ ;  /* 0x0000000b04057899 */ /* 0x000fe400080006ff */
[----:B------:R-:W-:Y:S01]  /*0ab0*/  USHF.L.U32 UR4, UR4, 0x1, URZ ;  /* 0x0000000104047899 */ /* 0x000fe200080006ff */
[----:B------:R-:W1:Y:S03]  /*0ac0*/  FENCE.VIEW.ASYNC.S ;  /* 0x00000000000073c6 */ /* 0x000e660000000000 */
[----:B-1----:R2:W1:Y:S08]  /*0ad0*/  SYNCS.EXCH.64 URZ, [UR6+0xb0], UR8 ;  /* 0x0000b00806ff75b2 */ /* 0x0024700008000100 */
[----:B------:R2:W1:Y:S01]  /*0ae0*/  SYNCS.EXCH.64 URZ, [UR6+0xc0], UR4 ;  /* 0x0000c00406ff75b2 */ /* 0x0004620008000100 */
[----:B------:R2:W1:Y:S01]  /*0af0*/  SYNCS.EXCH.64 URZ, [UR6+0xb8], UR8 ;  /* 0x0000b80806ff75b2 */ /* 0x0004620008000100 */
[----:B------:R2:W1:Y:S02]  /*0b00*/  SYNCS.EXCH.64 URZ, [UR6+0xc8], UR4 ;  /* 0x0000c80406ff75b2 */ /* 0x0004640008000100 */
[----:B--2---:R-:W-:Y:S01]  /*0b10*/  NOP ;  /* 0x0000000000007918 */ /* 0x004fe20000000000 */
.L_x_13:
[----:B------:R-:W2:Y:S01]  /*0b20*/  SHFL.IDX PT, R2, R85, RZ, 0x1f ;  /* 0x00001fff55027589 */ /* 0x000ea200000e0000 */
[----:B------:R-:W-:Y:S01]  /*0b30*/  NOP ;  /* 0x0000000000007918 */ /* 0x000fe20000000000 */
[----:B--2---:R-:W-:-:S13]  /*0b40*/  ISETP.NE.AND P0, PT, R2, 0x5, PT ;  /* 0x000000050200780c */ /* 0x004fda0003f05270 */
[----:B------:R-:W-:Y:S05]  /*0b50*/  @P0 BRA `(.L_x_14) ;  /* 0x0000000000580947 */ /* 0x000fea0003800000 */
[----:B-1----:R-:W1:Y:S01]  /*0b60*/  S2UR UR4, SR_CgaCtaId ;  /* 0x00000000000479c3 */ /* 0x002e620000008800 */
        /* <DEDUP_REMOVED lines=16> */
[----:B------:R2:W1:Y:S01]  /*0c70*/  SYNCS.EXCH.64 URZ, [UR4+0xe0], UR8 ;  /* 0x0000e00804ff75b2 */ /* 0x0004620008000100 */
[----:B------:R2:W1:Y:S01]  /*0c80*/  SYNCS.EXCH.64 URZ, [UR4+0x100], UR6 ;  /* 0x0001000604ff75b2 */ /* 0x0004620008000100 */
[----:B------:R2:W1:Y:S01]  /*0c90*/  SYNCS.EXCH.64 URZ, [UR4+0xe8], UR8 ;  /* 0x0000e80804ff75b2 */ /* 0x0004620008000100 */
[----:B------:R2:W1:Y:S02]  /*0ca0*/  SYNCS.EXCH.64 URZ, [UR4+0x108], UR6 ;  /* 0x0001080604ff75b2 */ /* 0x0004640008000100 */
[----:B--2---:R-:W-:Y:S01]  /*0cb0*/  NOP ;  /* 0x0000000000007918 */ /* 0x004fe20000000000 */
.L_x_14:
[----:B------:R-:W2:Y:S01]  /*0cc0*/  SHFL.IDX PT, R2, R85, RZ, 0x1f ;  /* 0x00001fff55027589 */ /* 0x000ea200000e0000 */
[----:B------:R-:W-:Y:S01]  /*0cd0*/  NOP ;  /* 0x0000000000007918 */ /* 0x000fe20000000000 */
[----:B--2---:R-:W-:-:S13]  /*0ce0*/  ISETP.NE.AND P0, PT, R2, 0x3, PT ;  /* 0x000000030200780c */ /* 0x004fda0003f05270 */
[----:B------:R-:W-:Y:S05]  /*0cf0*/  @P0 BRA `(.L_x_15) ;  /* 0x0000000000380947 */ /* 0x000fea0003800000 */
[----:B------:R-:W2:Y:S01]  /*0d00*/  S2UR UR5, SR_CgaCtaId ;  /* 0x00000000000579c3 */ /* 0x000ea20000008800 */
[----:B-1----:R-:W-:Y:S01]  /*0d10*/  UMOV UR4, 0x400 ;  /* 0x0000040000047882 */ /* 0x002fe20000000000 */
[----:B------:R-:W-:Y:S01]  /*0d20*/  UMOV UR6, 0x20 ;  /* 0x0000002000067882 */ /* 0x000fe20000000000 */
[----:B------:R-:W-:Y:S01]  /*0d30*/  ELECT P0, URZ, PT ;  /* 0x0000000000ff782f */ /* 0x000fe20003800000 */
[----:B------:R-:W-:-:S04]  /*0d40*/  UIADD3 UR6, UPT, UPT, -UR6, 0x100000, URZ ;  /* 0x0010000006067890 */ /* 0x000fc8000fffe1ff */
[----:B------:R-:W-:Y:S02]  /*0d50*/  USHF.L.U32 UR7, UR6, 0xb, URZ ;  /* 0x0000000b06077899 */ /* 0x000fe400080006ff */
[----:B------:R-:W-:Y:S02]  /*0d60*/  USHF.L.U32 UR6, UR6, 0x1, URZ ;  /* 0x0000000106067899 */ /* 0x000fe400080006ff */
[----:B--2---:R-:W-:Y:S01]  /*0d70*/  ULEA UR4, UR5, UR4, 0x18 ;  /* 0x0000000405047291 */ /* 0x004fe2000f8ec0ff */
[----:B------:R-:W1:Y:S11]  /*0d80*/  FENCE.VIEW.ASYNC.S ;  /* 0x00000000000073c6 */ /* 0x000e760000000000 */
[----:B-1----:R2:W1:Y:S01]  /*0d90*/  SYNCS.EXCH.64 URZ, [UR4+0x110], UR6 ;  /* 0x0001100604ff75b2 */ /* 0x0024620008000100 */
[----:B------:R2:W1:Y:S01]  /*0da0*/  SYNCS.EXCH.64 URZ, [UR4+0x120], UR6 ;  /* 0x0001200604ff75b2 */ /* 0x0004620008000100 */
[----:B------:R2:W1:Y:S01]  /*0db0*/  SYNCS.EXCH.64 URZ, [UR4+0x118], UR6 ;  /* 0x0001180604ff75b2 */ /* 0x0004620008000100 */
[----:B------:R2:W1:Y:S02]  /*0dc0*/  SYNCS.EXCH.64 URZ, [UR4+0x128], UR6 ;  /* 0x0001280604ff75b2 */ /* 0x0004640008000100 */
[----:B--2---:R-:W-:Y:S01]  /*0dd0*/  NOP ;  /* 0x0000000000007918 */ /* 0x004fe20000000000 */
.L_x_15:
[----:B-1----:R-:W1:Y:S01]  /*0de0*/  LDCU UR4, c[0x0][0x36c] ;  /* 0x00006d80ff0477ac */ /* 0x002e620008000800 */
[----:B------:R-:W-:Y:S01]  /*0df0*/  ISETP.NE.OR P3, PT, R0, 0x2, !P3 ;  /* 0x000000020000780c */ /* 0x000fe20005f65670 */
[----:B------:R-:W-:Y:S01]  /*0e00*/  NOP ;  /* 0x0000000000007918 */ /* 0x000fe20000000000 */
[----:B------:R-:W-:Y:S01]  /*0e10*/  LOP3.LUT R0, R93, 0x1f, RZ, 0xc0, !PT ;  /* 0x0000001f5d007812 */ /* 0x000fe200078ec0ff */
[----:B------:R-:W-:Y:S02]  /*0e20*/  UISETP.NE.AND UP4, UPT, UR17, URZ, UPT ;  /* 0x000000ff1100728c */ /* 0x000fe4000bf85270 */
[----:B-1----:R-:W-:-:S09]  /*0e30*/  UISETP.EQ.U32.AND UP5, UPT, UR4, 0x1, UPT ;  /* 0x000000010400788c */ /* 0x002fd2000bfa2070 */
[----:B------:R-:W-:Y:S05]  /*0e40*/  BRA.U !UP5, `(.L_x_16) ;  /* 0x000000010d087547 */ /* 0x000fea000b800000 */
[----:B---34-:R-:W-:Y:S01]  /*0e50*/  UCGABAR_ARV ;  /* 0x00000000000079c7 */ /* 0x018fe20008000000 */
[----:B------:R-:W-:Y:S05]  /*0e60*/  BRA `(.L_x_17) ;  /* 0x0000000000047947 */ /* 0x000fea0003800000 */
.L_x_16:
[----:B---34-:R-:W-:Y:S01]  /*0e70*/  NOP ;  /* 0x0000000000007918 */ /* 0x018fe20000000000 */
.L_x_17:
[----:B------:R-:W1:Y:S01]  /*0e80*/  S2UR UR16, SR_CTAID.X ;  /* 0x00000000001079c3 */ /* 0x000e620000002500 */
[----:B------:R-:W-:-:S05]  /*0e90*/  CS2R.32 R3, SR_CgaSize ;  /* 0x0000000000037805 */ /* 0x000fca0000008a00 */
[----:B------:R-:W-:-:S05]  /*0ea0*/  IMAD R3, R3, -0xa0, RZ ;  /* 0xffffff6003037824 */ /* 0x000fca00078e02ff */
[----:B------:R-:W-:-:S14]  /*0eb0*/  R2UR UR5, R3 ;  /* 0x00000000030572ca */ /* 0x000fdc00000e0000 */
[----:B------:R-:W2:Y:S01]  /*0ec0*/  LDCU UR5, c[0x0][UR5+0x2b0] ;  /* 0x00005600050577ac */ /* 0x000ea20008000800 */
[----:B------:R-:W-:-:S05]  /*0ed0*/  CS2R.32 R3, SR_CgaSize ;  /* 0x0000000000037805 */ /* 0x000fca0000008a00 */
[----:B------:R-:W-:-:S05]  /*0ee0*/  IMAD R3, R3, -0xa0, RZ ;  /* 0xffffff6003037824 */ /* 0x000fca00078e02ff */
[----:B------:R-:W-:-:S14]  /*0ef0*/  R2UR UR4, R3 ;  /* 0x00000000030472ca */ /* 0x000fdc00000e0000 */
[----:B------:R-:W3:Y:S01]  /*0f00*/  LDCU UR4, c[0x0][UR4+0x2b4] ;  /* 0x00005680040477ac */ /* 0x000ee20008000800 */
[----:B------:R-:W4:Y:S01]  /*0f10*/  S2UR UR20, SR_CTAID.Y ;  /* 0x00000000001479c3 */ /* 0x000f220000002600 */
[----:B------:R-:W-:-:S05]  /*0f20*/  CS2R.32 R3, SR_CgaSize ;  /* 0x0000000000037805 */ /* 0x000fca0000008a00 */
[----:B------:R-:W-:-:S05]  /*0f30*/  IMAD R3, R3, -0xa0, RZ ;  /* 0xffffff6003037824 */ /* 0x000fca00078e02ff */
[----:B------:R-:W-:-:S14]  /*0f40*/  R2UR UR59, R3 ;  /* 0x00000000033b72ca */ /* 0x000fdc00000e0000 */
[----:B------:R-:W3:Y:S01]  /*0f50*/  LDCU UR59, c[0x0][UR59+0x2a0] ;  /* 0x000054003b3b77ac */ /* 0x000ee20008000800 */
[----:B------:R-:W-:-:S05]  /*0f60*/  CS2R.32 R3, SR_CgaSize ;  /* 0x0000000000037805 */ /* 0x000fca0000008a00 */
[----:B------:R-:W-:-:S05]  /*0f70*/  IMAD R3, R3, -0xa0, RZ ;  /* 0xffffff6003037824 */ /* 0x000fca00078e02ff */
[----:B------:R-:W-:-:S14]  /*0f80*/  R2UR UR62, R3 ;  /* 0x00000000033e72ca */ /* 0x000fdc00000e0000 */
[----:B------:R-:W3:Y:S01]  /*0f90*/  LDCU UR62, c[0x0][UR62+0x2a4] ;  /* 0x000054803e3e77ac */ /* 0x000ee20008000800 */
[----:B------:R-:W3:Y:S01]  /*0fa0*/  S2UR UR7, SR_CgaCtaId ;  /* 0x00000000000779c3 */ /* 0x000ee20000008800 */
[----:B------:R-:W3:Y:S01]  /*0fb0*/  LDCU UR21, c[0x0][0xb24] ;  /* 0x00016480ff1577ac */ /* 0x000ee20008000800 */
[----:B------:R-:W3:Y:S01]  /*0fc0*/  LDCU UR42, c[0x0][0xb24] ;  /* 0x00016480ff2a77ac */ /* 0x000ee20008000800 */
[----:B-1----:R-:W-:Y:S01]  /*0fd0*/  I2FP.F32.U32 R3, UR16 ;  /* 0x0000001000037c45 */ /* 0x002fe20008201000 */
[----:B------:R-:W1:Y:S04]  /*0fe0*/  LDCU UR29, c[0x0][0xb30] ;  /* 0x00016600ff1d77ac */ /* 0x000e680008000800 */
[----:B--2---:R-:W-:Y:S01]  /*0ff0*/  FMUL R3, R3, UR5 ;  /* 0x0000000503037c20 */ /* 0x004fe20008400000 */
[----:B------:R-:W-:Y:S01]  /*1000*/  UMOV UR34, 0x5 ;  /* 0x0000000500227882 */ /* 0x000fe20000000000 */
[----:B----4-:R-:W-:-:S04]  /*1010*/  I2FP.F32.U32 R2, UR20 ;  /* 0x0000001400027c45 */ /* 0x010fc80008201000 */
[----:B------:R-:W2:Y:S01]  /*1020*/  F2I.U32.TRUNC.NTZ R3, R3 ;  /* 0x0000000300037305 */ /* 0x000ea2000020f000 */
[----:B---3--:R-:W-:Y:S01]  /*1030*/  FMUL R2, R2, UR4 ;  /* 0x0000000402027c20 */ /* 0x008fe20008400000 */
[----:B------:R-:W-:Y:S02]  /*1040*/  ULOP3.LUT UR5, UR7, 0x2, URZ, 0xc0, !UPT ;  /* 0x0000000207057892 */ /* 0x000fe4000f8ec0ff */
[----:B------:R-:W-:-:S04]  /*1050*/  ULOP3.LUT UR49, UR7, 0x1, URZ, 0xc0, !UPT ;  /* 0x0000000107317892 */ /* 0x000fc8000f8ec0ff */
[----:B------:R-:W3:Y:S01]  /*1060*/  F2I.U32.TRUNC.NTZ R2, R2 ;  /* 0x0000000200027305 */ /* 0x000ee2000020f000 */
[----:B------:R-:W-:Y:S02]  /*1070*/  UISETP.GT.U32.AND UP0, UPT, UR5, 0xffff, UPT ;  /* 0x0000ffff0500788c */ /* 0x000fe4000bf04070 */
[----:B------:R-:W-:Y:S02]  /*1080*/  UISETP.GT.U32.AND UP1, UPT, UR49, 0xffff, UPT ;  /* 0x0000ffff3100788c */ /* 0x000fe4000bf24070 */
[----:B------:R-:W-:Y:S01]  /*1090*/  USEL UR26, UR5, 0xffff, !UP0 ;  /* 0x0000ffff051a7887 */ /* 0x000fe2000c000000 */
[----:B--2---:R-:W-:Y:S01]  /*10a0*/  R2UR UR4, R3 ;  /* 0x00000000030472ca */ /* 0x004fe200000e0000 */
[----:B------:R-:W-:Y:S02]  /*10b0*/  USHF.R.U32.HI UR32, URZ, 0x1, UR7 ;  /* 0x00000001ff207899 */ /* 0x000fe40008011607 */
[----:B------:R-:W-:Y:S02]  /*10c0*/  USHF.L.U32 UR31, UR7, 0xb, URZ ;  /* 0x0000000b071f7899 */ /* 0x000fe400080006ff */
[----:B------:R-:W-:-:S02]  /*10d0*/  USHF.L.U32 UR30, UR7, 0xd, URZ ;  /* 0x0000000d071e7899 */ /* 0x000fc400080006ff */
[----:B------:R-:W-:Y:S01]  /*10e0*/  USEL UR27, UR49, 0xffff, !UP1 ;  /* 0x0000ffff311b7887 */ /* 0x000fe2000c800000 */
[----:B---3--:R-:W-:Y:S02]  /*10f0*/  R2UR UR6, R2 ;  /* 0x00000000020672ca */ /* 0x008fe400000e0000 */
[----:B------:R-:W-:-:S03]  /*1100*/  PRMT R2, RZ, 0x7610, R2 ;  /* 0x00007610ff027816 */ /* 0x000fc60000000002 */
[----:B------:R-:W-:-:S04]  /*1110*/  UIADD3 UR5, UPT, UPT, -UR4, URZ, URZ ;  /* 0x000000ff04057290 */ /* 0x000fc8000fffe1ff */
[----:B------:R-:W-:-:S04]  /*1120*/  UIMAD UR59, UR59, UR5, UR16 ;  /* 0x000000053b3b72a4 */ /* 0x000fc8000f8e0210 */
[----:B------:R-:W-:-:S04]  /*1130*/  UIADD3 UR4, UPT, UPT, -UR6, URZ, URZ ;  /* 0x000000ff06047290 */ /* 0x000fc8000fffe1ff */
[----:B------:R-:W-:Y:S01]  /*1140*/  UIMAD UR62, UR62, UR4, UR20 ;  /* 0x000000043e3e72a4 */ /* 0x000fe2000f8e0214 */
[----:B-1----:R-:W-:Y:S11]  /*1150*/  BRA.U UP4, `(.L_x_18) ;  /* 0x00000001043c7547 */ /* 0x002ff6000b800000 */
[----:B------:R-:W-:Y:S02]  /*1160*/  UISETP.NE.AND UP0, UPT, UR62, URZ, UPT ;  /* 0x000000ff3e00728c */ /* 0x000fe4000bf05270 */
[----:B------:R-:W-:Y:S02]  /*1170*/  UISETP.NE.AND UP1, UPT, UR62, 0x1, UPT ;  /* 0x000000013e00788c */ /* 0x000fe4000bf25270 */
[----:B------:R-:W-:Y:S02]  /*1180*/  UISETP.NE.AND UP2, UPT, UR59, URZ, UP0 ;  /* 0x000000ff3b00728c */ /* 0x000fe40008745270 */
[----:B------:R-:W-:Y:S02]  /*1190*/  USEL UR4, URZ, 0x2, UP0 ;  /* 0x00000002ff047887 */ /* 0x000fe40008000000 */
[----:B------:R-:W-:Y:S02]  /*11a0*/  USEL UR8, URZ, 0x1, UP2 ;  /* 0x00000001ff087887 */ /* 0x000fe40009000000 */
[----:B------:R-:W-:-:S02]  /*11b0*/  UISETP.NE.AND UP2, UPT, UR59, URZ, UPT ;  /* 0x000000ff3b00728c */ /* 0x000fc4000bf45270 */
[----:B------:R-:W-:Y:S02]  /*11c0*/  USEL UR5, URZ, 0x4, UP1 ;  /* 0x00000004ff057887 */ /* 0x000fe40008800000 */
[----:B------:R-:W-:Y:S02]  /*11d0*/  UISETP.NE.AND UP0, UPT, UR59, 0x1, UPT ;  /* 0x000000013b00788c */ /* 0x000fe4000bf05270 */
[----:B------:R-:W-:Y:S02]  /*11e0*/  USEL UR6, URZ, 0x8, UP1 ;  /* 0x00000008ff067887 */ /* 0x000fe40008800000 */
[----:B------:R-:W-:Y:S02]  /*11f0*/  USEL UR7, UR5, 0x4, UP2 ;  /* 0x0000000405077887 */ /* 0x000fe40009000000 */
[----:B------:R-:W-:Y:S02]  /*1200*/  USEL UR4, UR4, 0x2, UP0 ;  /* 0x0000000204047887 */ /* 0x000fe40008000000 */
[----:B------:R-:W-:-:S02]  /*1210*/  USEL UR5, UR6, 0x8, UP0 ;  /* 0x0000000806057887 */ /* 0x000fc40008000000 */
[----:B------:R-:W-:-:S04]  /*1220*/  UIADD3 UR4, UPT, UPT, UR4, UR7, UR8 ;  /* 0x0000000704047290 */ /* 0x000fc8000fffe008 */
[----:B------:R-:W-:-:S06]  /*1230*/  UIADD3 UR4, UPT, UPT, UR4, UR5, URZ ;  /* 0x0000000504047290 */ /* 0x000fcc000fffe0ff */
[----:B------:R-:W-:-:S07]  /*1240*/  MOV R2, UR4 ;  /* 0x0000000400027c02 */ /* 0x000fce0008000f00 */
.L_x_18:
[----:B------:R-:W1:Y:S01]  /*1250*/  S2UR UR36, SR_CTAID.Z ;  /* 0x00000000002479c3 */ /* 0x000e620000002700 */
[----:B------:R-:W-:Y:S01]  /*1260*/  UISETP.GE.AND UP0, UPT, UR21, 0x1, UPT ;  /* 0x000000011500788c */ /* 0x000fe2000bf06270 */
[----:B------:R-:W-:-:S08]  /*1270*/  UMOV UR33, 0x3 ;  /* 0x0000000300217882 */ /* 0x000fd00000000000 */
[----:B------:R-:W-:Y:S05]  /*1280*/  BRA.U !UP0, `(.L_x_19) ;  /* 0x0000000108d47547 */ /* 0x000fea000b800000 */
[----:B------:R-:W2:Y:S01]  /*1290*/  LDCU.128 UR12, c[0x0][0xb10] ;  /* 0x00016200ff0c77ac */ /* 0x000ea20008000c00 */
[----:B------:R-:W3:Y:S01]  /*12a0*/  LDCU UR6, c[0x0][0x370] ;  /* 0x00006e00ff0677ac */ /* 0x000ee20008000800 */
[----:B------:R-:W4:Y:S01]  /*12b0*/  LDCU UR5, c[0x0][0x374] ;  /* 0x00006e80ff0577ac */ /* 0x000f220008000800 */
[----:B------:R-:W1:Y:S01]  /*12c0*/  LDCU UR28, c[0x0][0xb0c] ;  /* 0x00016180ff1c77ac */ /* 0x000e620008000800 */
[----:B------:R-:W1:Y:S01]  /*12d0*/  LDCU UR4, c[0x0][0xb20] ;  /* 0x00016400ff0477ac */ /* 0x000e620008000800 */
[----:B------:R-:W1:Y:S01]  /*12e0*/  LDCU.64 UR8, c[0x0][0xb28] ;  /* 0x00016500ff0877ac */ /* 0x000e620008000a00 */
[----:B--2---:R-:W-:Y:S02]  /*12f0*/  UISETP.NE.AND UP0, UPT, UR14, 0x1, UPT ;  /* 0x000000010e00788c */ /* 0x004fe4000bf05270 */
[----:B----4-:R-:W-:Y:S02]  /*1300*/  UIMAD.WIDE.U32 UR10, UR5, UR15, URZ ;  /* 0x0000000f050a72a5 */ /* 0x010fe4000f8e00ff */
[----:B---3--:R-:W-:-:S02]  /*1310*/  UIMAD.WIDE.U32 UR22, UR6, UR12, URZ ;  /* 0x0000000c061672a5 */ /* 0x008fc4000f8e00ff */
[----:B-1----:R-:W-:Y:S02]  /*1320*/  UISETP.NE.AND UP1, UPT, UR28, 0x1, UPT ;  /* 0x000000011c00788c */ /* 0x002fe4000bf25270 */
[----:B------:R-:W-:Y:S01]  /*1330*/  UISETP.NE.AND UP2, UPT, UR21, 0x1, UPT ;  /* 0x000000011500788c */ /* 0x000fe2000bf45270 */
[----:B------:R-:W-:Y:S02]  /*1340*/  UMOV UR10, UR11 ;  /* 0x0000000b000a7c82 */ /* 0x000fe40008000000 */
[----:B------:R-:W-:Y:S01]  /*1350*/  UMOV UR22, UR23 ;  /* 0x0000001700167c82 */ /* 0x000fe20008000000 */
[----:B------:R-:W-:Y:S02]  /*1360*/  @UP0 USHF.R.U32.HI UR5, URZ, UR4, UR10 ;  /* 0x00000004ff050299 */ /* 0x000fe4000801160a */
[----:B------:R-:W-:Y:S02]  /*1370*/  UIMAD.WIDE.U32 UR24, UR20, UR15, URZ ;  /* 0x0000000f141872a5 */ /* 0x000fe4000f8e00ff */
[----:B------:R-:W-:-:S02]  /*1380*/  UIMAD.WIDE.U32 UR10, UR5, UR8, URZ ;  /* 0x00000008050a72a5 */ /* 0x000fc4000f8e00ff */
[----:B------:R-:W-:Y:S02]  /*1390*/  @UP1 USHF.R.U32.HI UR6, URZ, UR13, UR22 ;  /* 0x0000000dff061299 */ /* 0x000fe40008011616 */
[----:B------:R-:W-:Y:S02]  /*13a0*/  UIMAD.WIDE.U32 UR18, UR16, UR12, URZ ;  /* 0x0000000c101272a5 */ /* 0x000fe4000f8e00ff */
[----:B------:R-:W-:Y:S01]  /*13b0*/  UIMAD.WIDE.U32 UR22, UR6, UR8, URZ ;  /* 0x00000008061672a5 */ /* 0x000fe2000f8e00ff */
[----:B------:R-:W-:Y:S01]  /*13c0*/  UMOV UR24, UR25 ;  /* 0x0000001900187c82 */ /* 0x000fe20008000000 */
[----:B------:R-:W-:Y:S01]  /*13d0*/  UMOV UR10, UR11 ;  /* 0x0000000b000a7c82 */ /* 0x000fe20008000000 */
[----:B------:R-:W-:Y:S02]  /*13e0*/  USHF.R.U32.HI UR24, URZ, UR4, UR24 ;  /* 0x00000004ff187299 */ /* 0x000fe40008011618 */
[----:B------:R-:W-:Y:S02]  /*13f0*/  @UP2 USHF.R.U32.HI UR5, URZ, UR9, UR10 ;  /* 0x00000009ff052299 */ /* 0x000fe4000801160a */
[----:B------:R-:W-:Y:S01]  /*1400*/  UMOV UR7, UR23 ;  /* 0x0000001700077c82 */ /* 0x000fe20008000000 */
[----:B------:R-:W-:Y:S01]  /*1410*/  UMOV UR18, UR19 ;  /* 0x0000001300127c82 */ /* 0x000fe20008000000 */
[----:B------:R-:W-:-:S02]  /*1420*/  @UP2 USHF.R.U32.HI UR6, URZ, UR9, UR7 ;  /* 0x00000009ff062299 */ /* 0x000fc40008011607 */
[----:B------:R-:W-:Y:S02]  /*1430*/  USHF.R.U32.HI UR18, URZ, UR13, UR18 ;  /* 0x0000000dff127299 */ /* 0x000fe40008011612 */
[----:B------:R-:W-:Y:S02]  /*1440*/  USEL UR4, UR20, UR24, !UP0 ;  /* 0x0000001814047287 */ /* 0x000fe4000c000000 */
[----:B------:R-:W-:Y:S02]  /*1450*/  UIMAD UR7, UR5, UR21, URZ ;  /* 0x00000015050772a4 */ /* 0x000fe4000f8e02ff */
[----:B------:R-:W-:Y:S02]  /*1460*/  USEL UR5, UR16, UR18, !UP1 ;  /* 0x0000001210057287 */ /* 0x000fe4000c800000 */
[----:B------:R-:W-:Y:S02]  /*1470*/  UIMAD UR12, UR6, UR21, URZ ;  /* 0x00000015060c72a4 */ /* 0x000fe4000f8e02ff */
[----:B------:R-:W-:-:S02]  /*1480*/  UISETP.GE.AND UP0, UPT, UR4, UR7, UPT ;  /* 0x000000070400728c */ /* 0x000fc4000bf06270 */
[----:B------:R-:W-:Y:S02]  /*1490*/  UIMAD.WIDE.U32 UR10, UR4, UR8, URZ ;  /* 0x00000008040a72a5 */ /* 0x000fe4000f8e00ff */
[----:B------:R-:W-:Y:S02]  /*14a0*/  UISETP.GE.OR UP0, UPT, UR5, UR12, UP0 ;  /* 0x0000000c0500728c */ /* 0x000fe40008706670 */
[----:B------:R-:W-:Y:S02]  /*14b0*/  UIMAD.WIDE.U32 UR12, UR5, UR8, URZ ;  /* 0x00000008050c72a5 */ /* 0x000fe4000f8e00ff */
[----:B------:R-:W-:Y:S01]  /*14c0*/  UIADD3 UR10, UPT, UPT, -UR4, URZ, URZ ;  /* 0x000000ff040a7290 */ /* 0x000fe2000fffe1ff */
[----:B------:R-:W-:Y:S01]  /*14d0*/  UMOV UR8, UR11 ;  /* 0x0000000b00087c82 */ /* 0x000fe20008000000 */
[----:B------:R-:W-:Y:S02]  /*14e0*/  UIADD3 UR11, UPT, UPT, -UR5, URZ, URZ ;  /* 0x000000ff050b7290 */ /* 0x000fe4000fffe1ff */
[----:B------:R-:W-:-:S03]  /*14f0*/  USHF.R.U32.HI UR8, URZ, UR9, UR8 ;  /* 0x00000009ff087299 */ /* 0x000fc60008011608 */
[----:B------:R-:W-:Y:S01]  /*1500*/  @!UP0 UMOV UR7, UR13 ;  /* 0x0000000d00078c82 */ /* 0x000fe20008000000 */
[----:B------:R-:W-:Y:S02]  /*1510*/  UIMAD UR20, UR14, UR10, UR20 ;  /* 0x0000000a0e1472a4 */ /* 0x000fe4000f8e0214 */
[----:B------:R-:W-:Y:S02]  /*1520*/  USEL UR8, UR4, UR8, !UP2 ;  /* 0x0000000804087287 */ /* 0x000fe4000d000000 */
[----:B------:R-:W-:Y:S02]  /*1530*/  @!UP0 USHF.R.U32.HI UR7, URZ, UR9, UR7 ;  /* 0x00000009ff078299 */ /* 0x000fe40008011607 */
[----:B------:R-:W-:Y:S02]  /*1540*/  UIADD3 UR9, UPT, UPT, -UR8, URZ, URZ ;  /* 0x000000ff08097290 */ /* 0x000fe4000fffe1ff */
[----:B------:R-:W-:Y:S02]  /*1550*/  @!UP0 USEL UR7, UR5, UR7, !UP2 ;  /* 0x0000000705078287 */ /* 0x000fe4000d000000 */
[----:B------:R-:W-:-:S02]  /*1560*/  UIMAD UR9, UR21, UR9, UR4 ;  /* 0x00000009150972a4 */ /* 0x000fc4000f8e0204 */
[----:B------:R-:W-:Y:S02]  /*1570*/  @!UP0 UIADD3 UR8, UPT, UPT, UR8, -UR7, URZ ;  /* 0x8000000708088290 */ /* 0x000fe4000fffe0ff */
[----:B------:R-:W-:Y:S02]  /*1580*/  @!UP0 UIMAD UR6, UR9, UR6, UR7 ;  /* 0x00000006090682a4 */ /* 0x000fe4000f8e0207 */
[----:B------:R-:W-:Y:S02]  /*1590*/  @!UP0 UIMAD UR4, UR8, UR21, UR5 ;  /* 0x00000015080482a4 */ /* 0x000fe4000f8e0205 */
[----:B------:R-:W-:Y:S02]  /*15a0*/  UIMAD UR16, UR28, UR11, UR16 ;  /* 0x0000000b1c1072a4 */ /* 0x000fe4000f8e0210 */
[----:B------:R-:W-:Y:S01]  /*15b0*/  UIMAD UR20, UR4, UR14, UR20 ;  /* 0x0000000e041472a4 */ /* 0x000fe2000f8e0214 */
[----:B------:R-:W-:Y:S02]  /*15c0*/  @!UP0 UMOV UR5, UR6 ;  /* 0x0000000600058c82 */ /* 0x000fe40008000000 */
[----:B------:R-:W-:-:S12]  /*15d0*/  UIMAD UR16, UR5, UR28, UR16 ;  /* 0x0000001c051072a4 */ /* 0x000fd8000f8e0210 */
.L_x_19:
[----:B------:R-:W-:Y:S02]  /*15e0*/  UISETP.NE.AND UP1, UPT, UR29, 0x1, UPT ;  /* 0x000000011d00788c */ /* 0x000fe4000bf25270 */
[----:B------:R-:W-:Y:S02]  /*15f0*/  ULOP3.LUT UR27, UR27, 0xffff, URZ, 0xc0, !UPT ;  /* 0x0000ffff1b1b7892 */ /* 0x000fe4000f8ec0ff */
[----:B------:R-:W-:Y:S02]  /*1600*/  ULOP3.LUT UR26, UR26, 0xffff, URZ, 0xc0, !UPT ;  /* 0x0000ffff1a1a7892 */ /* 0x000fe4000f8ec0ff */
[----:B------:R-:W-:Y:S02]  /*1610*/  UISETP.NE.AND UP0, UPT, UR17, 0x2, UPT ;  /* 0x000000021100788c */ /* 0x000fe4000bf05270 */
[----:B------:R-:W-:Y:S02]  /*1620*/  ULOP3.LUT UR31, UR31, 0x1000, URZ, 0xc0, !UPT ;  /* 0x000010001f1f7892 */ /* 0x000fe4000f8ec0ff */
[----:B------:R-:W-:-:S02]  /*1630*/  ULOP3.LUT UR30, UR30, 0x2000, URZ, 0xc0, !UPT ;  /* 0x000020001e1e7892 */ /* 0x000fc4000f8ec0ff */
[----:B------:R-:W-:Y:S02]  /*1640*/  USHF.L.U32 UR27, UR34, UR27, URZ ;  /* 0x0000001b221b7299 */ /* 0x000fe400080006ff */
[----:B------:R-:W-:Y:S01]  /*1650*/  USHF.L.U32 UR26, UR33, UR26, URZ ;  /* 0x0000001a211a7299 */ /* 0x000fe200080006ff */
[----:B------:R-:W-:Y:S11]  /*1660*/  BRA.U UP1, `(.L_x_20) ;  /* 0x0000000101447547 */ /* 0x000ff6000b800000 */
[----:B------:R-:W2:Y:S01]  /*1670*/  LDCU.128 UR8, c[0x0][0xb10] ;  /* 0x00016200ff0877ac */ /* 0x000ea20008000c00 */
[----:B------:R-:W3:Y:S01]  /*1680*/  LDCU UR12, c[0x0][0xb0c] ;  /* 0x00016180ff0c77ac */ /* 0x000ee20008000800 */
[----:B------:R-:W4:Y:S01]  /*1690*/  LDCU UR13, c[0x0][0xb20] ;  /* 0x00016400ff0d77ac */ /* 0x000f220008000800 */
[----:B--2---:R-:W-:Y:S02]  /*16a0*/  UIMAD.WIDE.U32 UR6, UR16, UR8, URZ ;  /* 0x00000008100672a5 */ /* 0x004fe4000f8e00ff */
[----:B------:R-:W-:Y:S02]  /*16b0*/  UIMAD.WIDE.U32 UR4, UR20, UR11, URZ ;  /* 0x0000000b140472a5 */ /* 0x000fe4000f8e00ff */
[----:B---3--:R-:W-:Y:S02]  /*16c0*/  UISETP.NE.AND UP2, UPT, UR12, 0x1, UPT ;  /* 0x000000010c00788c */ /* 0x008fe4000bf45270 */
[----:B------:R-:W-:Y:S01]  /*16d0*/  UISETP.NE.AND UP1, UPT, UR10, 0x1, UPT ;  /* 0x000000010a00788c */ /* 0x000fe2000bf25270 */
[----:B------:R-:W-:-:S02]  /*16e0*/  UMOV UR6, UR7 ;  /* 0x0000000700067c82 */ /* 0x000fc40008000000 */
[----:B------:R-:W-:Y:S01]  /*16f0*/  UMOV UR4, UR5 ;  /* 0x0000000500047c82 */ /* 0x000fe20008000000 */
[----:B------:R-:W-:Y:S02]  /*1700*/  USHF.R.U32.HI UR6, URZ, UR9, UR6 ;  /* 0x00000009ff067299 */ /* 0x000fe40008011606 */
[----:B----4-:R-:W-:Y:S02]  /*1710*/  USHF.R.U32.HI UR4, URZ, UR13, UR4 ;  /* 0x0000000dff047299 */ /* 0x010fe40008011604 */
[----:B------:R-:W-:Y:S02]  /*1720*/  USEL UR5, UR16, UR6, !UP2 ;  /* 0x0000000610057287 */ /* 0x000fe4000d000000 */
[----:B------:R-:W-:-:S04]  /*1730*/  USEL UR4, UR20, UR4, !UP1 ;  /* 0x0000000414047287 */ /* 0x000fc8000c800000 */
[----:B------:R-:W-:Y:S02]  /*1740*/  UIADD3 UR6, UPT, UPT, UR5, -UR4, URZ ;  /* 0x8000000405067290 */ /* 0x000fe4000fffe0ff */
[----:B------:R-:W-:Y:S02]  /*1750*/  UIADD3 UR4, UPT, UPT, -UR5, UR4, URZ ;  /* 0x0000000405047290 */ /* 0x000fe4000fffe1ff */
[----:B------:R-:W-:Y:S02]  /*1760*/  UIMAD UR20, UR6, UR10, UR20 ;  /* 0x0000000a061472a4 */ /* 0x000fe4000f8e0214 */
[----:B------:R-:W-:-:S12]  /*1770*/  UIMAD UR16, UR4, UR12, UR16 ;  /* 0x0000000c041072a4 */ /* 0x000fd8000f8e0210 */
.L_x_20:
[----:B------:R-:W-:Y:S05]  /*1780*/  BRA.U !UP5, `(.L_x_21) ;  /* 0x000000010d0c7547 */ /* 0x000fea000b800000 */
[----:B------:R-:W-:Y:S01]  /*1790*/  UCGABAR_WAIT ;  /* 0x0000000000007dc7 */ /* 0x000fe20008000000 */
[----:B------:R-:W-:Y:S01]  /*17a0*/  CCTL.IVALL ;  /* 0x00000000ff00798f */ /* 0x000fe20002000000 */
[----:B------:R-:W-:Y:S05]  /*17b0*/  BRA `(.L_x_22) ;  /* 0x0000000000047947 */ /* 0x000fea0003800000 */
.L_x_21:
[----:B------:R-:W-:Y:S06]  /*17c0*/  BAR.SYNC.DEFER_BLOCKING 0x0 ;  /* 0x0000000000007b1d */ /* 0x000fec0000010000 */
.L_x_22:
[----:B------:R-:W-:Y:S05]  /*17d0*/  BRA.U UP0, `(.L_x_23) ;  /* 0x0000001500547547 */ /* 0x000fea000b800000 */
[----:B------:R-:W2:Y:S01]  /*17e0*/  LDCU UR7, c[0x0][0x38c] ;  /* 0x00007180ff0777ac */ /* 0x000ea20008000800 */
[----:B------:R-:W3:Y:S01]  /*17f0*/  S2UR UR8, SR_CgaCtaId ;  /* 0x00000000000879c3 */ /* 0x000ee20000008800 */
[----:B------:R-:W-:Y:S01]  /*1800*/  PLOP3.LUT P1, PT, PT, PT, UP3, 0x80, 0x8 ;  /* 0x000000000008781c */ /* 0x000fe20003f2f038 */
[----:B------:R-:W-:Y:S01]  /*1810*/  IMAD.MOV.U32 R12, RZ, RZ, 0x1 ;  /* 0x00000001ff0c7424 */ /* 0x000fe200078e00ff */
[----:B------:R-:W-:Y:S01]  /*1820*/  UMOV UR21, 0x400 ;  /* 0x0000040000157882 */ /* 0x000fe20000000000 */
[----:B------:R-:W-:Y:S01]  /*1830*/  UISETP.NE.AND UP1, UPT, UR17, URZ, UPT ;  /* 0x000000ff1100728c */ /* 0x000fe2000bf25270 */
[----:B------:R-:W-:Y:S01]  /*1840*/  ISETP.EQ.OR P2, PT, R0, RZ, P3 ;  /* 0x000000ff0000720c */ /* 0x000fe20001f42670 */
[----:B------:R-:W-:Y:S01]  /*1850*/  USHF.L.U32 UR5, UR32, 0x5, URZ ;  /* 0x0000000520057899 */ /* 0x000fe200080006ff */
[----:B------:R-:W-:Y:S02]  /*1860*/  PLOP3.LUT P1, PT, P1, PT, PT, 0x8, 0x80 ;  /* 0x000000000080781c */ /* 0x000fe40000f2e170 */
[----:B------:R-:W-:Y:S01]  /*1870*/  CS2R R10, SRZ ;  /* 0x00000000000a7805 */ /* 0x000fe2000001ff00 */
[----:B------:R-:W-:Y:S01]  /*1880*/  IMAD.MOV.U32 R9, RZ, RZ, RZ ;  /* 0x000000ffff097224 */ /* 0x000fe200078e00ff */
[----:B------:R-:W4:Y:S01]  /*1890*/  LDCU UR43, c[0x0][0x370] ;  /* 0x00006e00ff2b77ac */ /* 0x000f220008000800 */
[----:B------:R-:W-:Y:S01]  /*18a0*/  IMAD.MOV.U32 R8, RZ, RZ, 0x1 ;  /* 0x00000001ff087424 */ /* 0x000fe200078e00ff */
[----:B------:R-:W-:Y:S01]  /*18b0*/  USEL UR25, UR38, 0x2, UP1 ;  /* 0x0000000226197887 */ /* 0x000fe20008800000 */
[----:B------:R-:W1:Y:S01]  /*18c0*/  LDCU.64 UR28, c[0x0][0x348] ;  /* 0x00006900ff1c77ac */ /* 0x000e620008000a00 */
[----:B--2---:R-:W-:-:S02]  /*18d0*/  UIADD3 UR6, UPT, UPT, UR7, 0x7f, URZ ;  /* 0x0000007f07067890 */ /* 0x004fc4000fffe0ff */
[----:B------:R-:W-:Y:S02]  /*18e0*/  UIADD3 UR48, UPT, UPT, UR7, 0xfe, URZ ;  /* 0x000000fe07307890 */ /* 0x000fe4000fffe0ff */
[----:B------:R-:W-:Y:S02]  /*18f0*/  USHF.R.S32.HI UR4, URZ, 0x1f, UR6 ;  /* 0x0000001fff047899 */ /* 0x000fe40008011406 */
[----:B---3--:R-:W-:Y:S02]  /*1900*/  ULEA UR21, UR8, UR21, 0x18 ;  /* 0x0000001508157291 */ /* 0x008fe4000f8ec0ff */
[----:B------:R-:W-:Y:S02]  /*1910*/  ULEA.HI UR4, UR4, UR6, URZ, 0x7 ;  /* 0x0000000604047291 */ /* 0x000fe4000f8f38ff */
[----:B------:R-:W-:Y:S02]  /*1920*/  UIADD3 UR6, UPT, UPT, UR7, -0x1, URZ ;  /* 0xffffffff07067890 */ /* 0x000fe4000fffe0ff */
[----:B------:R-:W-:-:S02]  /*1930*/  USHF.R.S32.HI UR45, URZ, 0x7, UR4 ;  /* 0x00000007ff2d7899 */ /* 0x000fc40008011404 */
[----:B------:R-:W-:Y:S02]  /*1940*/  UISETP.GE.U32.AND UP2, UPT, UR6, -0xff, UPT ;  /* 0xffffff010600788c */ /* 0x000fe4000bf46070 */
[----:B------:R-:W-:Y:S01]  /*1950*/  UISETP.LT.U32.AND UP0, UPT, UR45, 0x8, UPT ;  /* 0x000000082d00788c */ /* 0x000fe2000bf01070 */
[----:B------:R-:W2:Y:S03]  /*1960*/  LDCU UR41, c[0x0][0x374] ;  /* 0x00006e80ff2977ac */ /* 0x000ea60008000800 */
[----:B------:R-:W-:Y:S02]  /*1970*/  USEL UR44, UR45, 0x8, UP0 ;  /* 0x000000082d2c7887 */ /* 0x000fe40008000000 */
[----:B------:R-:W-:Y:S02]  /*1980*/  ULOP3.LUT UR46, UR5, 0x20, URZ, 0xe2, !UPT ;  /* 0x00000020052e7892 */ /* 0x000fe4000f8ee2ff */
[----:B------:R-:W-:-:S02]  /*1990*/  UIADD3 UR24, UPT, UPT, UR44, -0x1, URZ ;  /* 0xffffffff2c187890 */ /* 0x000fc4000fffe0ff */
[----:B------:R-:W-:Y:S02]  /*19a0*/  @UP2 UIADD3 UR24, UPT, UPT, UR44, URZ, URZ ;  /* 0x000000ff2c182290 */ /* 0x000fe4000fffe0ff */
[----:B------:R-:W-:Y:S02]  /*19b0*/  UIADD3 UR38, UPT, UPT, UR21, 0x4400, UR31 ;  /* 0x0000440015267890 */ /* 0x000fe4000fffe01f */
[----:B------:R-:W-:Y:S02]  /*19c0*/  UIADD3 UR37, UPT, UPT, UR21, 0x14400, UR30 ;  /* 0x0001440015257890 */ /* 0x000fe4000fffe01e */
[----:B------:R-:W-:Y:S02]  /*19d0*/  UIADD3 UR47, UPT, UPT, UR45, -UR44, URZ ;  /* 0x8000002c2d2f7290 */ /* 0x000fe4000fffe0ff */
[----:B------:R-:W-:Y:S01]  /*19e0*/  UIADD3 UR24, UPT, UPT, UR24, 0x1, URZ ;  /* 0x0000000118187890 */ /* 0x000fe2000fffe0ff */
[----:B-12-4-:R-:W-:-:S11]  /*19f0*/  UMOV UR7, URZ ;  /* 0x000000ff00077c82 */ /* 0x016fd60008000000 */
.L_x_43:
[----:B-1----:R-:W1:Y:S02]  /*1a00*/  S2UR UR4, SR_CgaCtaId ;  /* 0x00000000000479c3 */ /* 0x002e640000008800 */
[----:B-1----:R-:W-:-:S09]  /*1a10*/  UISETP.NE.AND UP0, UPT, UR4, URZ, UPT ;  /* 0x000000ff0400728c */ /* 0x002fd2000bf05270 */
[----:B------:R-:W-:Y:S05]  /*1a20*/  BRA.U UP0, `(.L_x_24) ;  /* 0x0000000100287547 */ /* 0x000fea000b800000 */
[----:B------:R-:W-:Y:S02]  /*1a30*/  LEA R0, R9, UR21, 0x3 ;  /* 0x0000001509007c11 */ /* 0x000fe4000f8e18ff */
[----:B------:R-:W-:-:S04]  /*1a40*/  SHF.L.U32 R3, R8, 0x1f, RZ ;  /* 0x0000001f08037819 */ /* 0x000fc800000006ff */
[----:B------:R-:W1:Y:S02]  /*1a50*/  SYNCS.PHASECHK.TRANS64.TRYWAIT P0, [R0+URZ+0x120], R3 ;  /* 0x00012003000075a7 */ /* 0x000e6400080011ff */
[----:B-1----:R-:W-:Y:S05]  /*1a60*/  @!P0 BRA `(.L_x_25) ;  /* 0x0000006000888947 */ /* 0x002fea0003800000 */
.L_x_117:
[----:B------:R2:W-:Y:S01]  /*1a70*/  SYNCS.ARRIVE.TRANS64.A1T0 RZ, [R0+URZ+0x110], RZ ;  /* 0x000110ff00ff79a7 */ /* 0x0005e200081000ff */
[----:B------:R-:W-:-:S05]  /*1a80*/  VIADD R9, R9, 0x1 ;  /* 0x0000000109097836 */ /* 0x000fca0000000000 */
[----:B------:R-:W-:-:S04]  /*1a90*/  ISETP.NE.AND P0, PT, R9, 0x2, PT ;  /* 0x000000020900780c */ /* 0x000fc80003f05270 */
[----:B-1----:R-:W-:Y:S02]  /*1aa0*/  SEL R3, RZ, 0x1, P0 ;  /* 0x00000001ff037807 */ /* 0x002fe40000000000 */
[----:B------:R-:W-:Y:S02]  /*1ab0*/  SEL R9, R9, RZ, P0 ;  /* 0x000000ff09097207 */ /* 0x000fe40000000000 */
[----:B------:R-:W-:-:S07]  /*1ac0*/  LOP3.LUT R8, R8, R3, RZ, 0x3c, !PT ;  /* 0x0000000308087212 */ /* 0x000fce00078e3cff */
.L_x_24:
[----:B------:R-:W-:Y:S01]  /*1ad0*/  ULEA UR4, UR7, UR21, 0x3 ;  /* 0x0000001507047291 */ /* 0x000fe2000f8e18ff */
[----:B--2---:R-:W-:Y:S01]  /*1ae0*/  SHF.L.U32 R0, R12, 0x1f, RZ ;  /* 0x0000001f0c007819 */ /* 0x004fe200000006ff */
[----:B------:R-:W-:Y:S02]  /*1af0*/  UISETP.GE.U32.AND UP0, UPT, UR48, 0xff, UPT ;  /* 0x000000ff3000788c */ /* 0x000fe4000bf06070 */
[----:B------:R-:W-:Y:S02]  /*1b00*/  ULEA UR11, UR20, UR49, 0x1 ;  /* 0x00000031140b7291 */ /* 0x000fe4000f8e08ff */
[----:B------:R-:W-:Y:S02]  /*1b10*/  ULEA UR35, UR16, UR46, 0x6 ;  /* 0x0000002e10237291 */ /* 0x000fe4000f8e30ff */
[----:B------:R-:W-:Y:S01]  /*1b20*/  USHF.L.U32 UR11, UR11, 0x6, URZ ;  /* 0x000000060b0b7899 */ /* 0x000fe200080006ff */
[----:B------:R1:W2:Y:S01]  /*1b30*/  SYNCS.PHASECHK.TRANS64.TRYWAIT P0, [UR4+0x40], R0 ;  /* 0x00004000ff0075a7 */ /* 0x0002a20008001104 */
[----:B------:R-:W-:Y:S01]  /*1b40*/  UMOV UR6, URZ ;  /* 0x000000ff00067c82 */ /* 0x000fe20008000000 */
[----:B------:R-:W-:Y:S09]  /*1b50*/  BRA.U !UP0, `(.L_x_26) ;  /* 0x0000000108c07547 */ /* 0x000ff2000b800000 */
[----:B------:R-:W-:Y:S01]  /*1b60*/  UMOV UR13, URZ ;  /* 0x000000ff000d7c82 */ /* 0x000fe20008000000 */
[----:B------:R-:W-:-:S05]  /*1b70*/  UMOV UR4, UR7 ;  /* 0x0000000700047c82 */ /* 0x000fca0008000000 */
.L_x_32:
[----:B------:R-:W-:Y:S01]  /*1b80*/  ULEA UR33, UR4, UR21, 0x3 ;  /* 0x0000001504217291 */ /* 0x000fe2000f8e18ff */
[----:B--2---:R-:W-:Y:S01]  /*1b90*/  @!P3 MOV R2, 0x6000 ;  /* 0x000060000002b802 */ /* 0x004fe20000000f00 */
[----:B--2-4-:R-:W-:Y:S10]  /*1ba0*/  @P0 BRA `(.L_x_27) ;  /* 0x00000000000c0947 */ /* 0x014ff40003800000 */
[----:B------:R-:W-:-:S04]  /*1bb0*/  SHF.L.U32 R3, R12, 0x1f, RZ ;  /* 0x0000001f0c037819 */ /* 0x000fc800000006ff */
[----:B------:R-:W2:Y:S02]  /*1bc0*/  SYNCS.PHASECHK.TRANS64.TRYWAIT P0, [UR33+0x40], R3 ;  /* 0x00004003ff0075a7 */ /* 0x000ea40008001121 */
[----:B--2---:R-:W-:Y:S05]  /*1bd0*/  @!P0 BRA `(.L_x_28) ;  /* 0x0000006000408947 */ /* 0x004fea0003800000 */
.L_x_27:
[----:B------:R2:W-:Y:S01]  /*1be0*/  @!P3 SYNCS.ARRIVE.TRANS64 RZ, [UR33], R2 ;  /* 0x00000002ffffb9a7 */ /* 0x0005e20008000021 */
[----:B------:R-:W-:-:S04]  /*1bf0*/  ULOP3.LUT UR5, UR25, 0x2, URZ, 0xfc, !UPT ;  /* 0x0000000219057892 */ /* 0x000fc8000f8efcff */
[----:B------:R-:W-:-:S09]  /*1c00*/  UISETP.NE.AND UP0, UPT, UR5, 0x2, UPT ;  /* 0x000000020500788c */ /* 0x000fd2000bf05270 */
[----:B------:R-:W-:Y:S05]  /*1c10*/  BRA.U UP0, `(.L_x_29) ;  /* 0x0000000100047547 */ /* 0x000fea000b800000 */
[----:B------:R-:W-:Y:S05]  /*1c20*/  BPT.TRAP 0x1 ;  /* 0x000000040000795c */ /* 0x000fea0000300000 */
.L_x_29:
[----:B------:R-:W-:Y:S04]  /*1c30*/  BSSY.RECONVERGENT B0, `(.L_x_30) ;  /* 0x0000003000007945 */ /* 0x000fe80003800200 */
[----:B------:R-:W-:Y:S05]  /*1c40*/  @P2 BRA `(.L_x_31) ;  /* 0x0000000000042947 */ /* 0x000fea0003800000 */
[----:B------:R-:W-:Y:S05]  /*1c50*/  BPT.TRAP 0x1 ;  /* 0x000000040000795c */ /* 0x000fea0000300000 */
.L_x_31:
[----:B------:R-:W-:Y:S05]  /*1c60*/  BSYNC.RECONVERGENT B0 ;  /* 0x0000000000007941 */ /* 0x000fea0003800200 */
.L_x_30:
[----:B------:R-:W-:Y:S02]  /*1c70*/  UIADD3 UR5, UPT, UPT, UR4, 0x1, URZ ;  /* 0x0000000104057890 */ /* 0x000fe4000fffe0ff */
[----:B------:R-:W-:Y:S02]  /*1c80*/  ULEA UR32, UR4, UR31, 0xd ;  /* 0x0000001f04207291 */ /* 0x000fe4000f8e68ff */
[----:B------:R-:W-:Y:S02]  /*1c90*/  UISETP.NE.AND UP0, UPT, UR5, 0x8, UPT ;  /* 0x000000080500788c */ /* 0x000fe4000bf05270 */
[----:B------:R-:W-:Y:S02]  /*1ca0*/  ULEA UR8, UR4, UR30, 0xe ;  /* 0x0000001e04087291 */ /* 0x000fe4000f8e70ff */
[----:B------:R-:W-:Y:S02]  /*1cb0*/  USEL UR6, URZ, 0x1, UP0 ;  /* 0x00000001ff067887 */ /* 0x000fe40008000000 */
[----:B------:R-:W-:-:S02]  /*1cc0*/  USEL UR7, UR5, URZ, UP0 ;  /* 0x000000ff05077287 */ /* 0x000fc40008000000 */
[----:B------:R-:W-:Y:S02]  /*1cd0*/  UIADD3 UR4, UP0, UPT, UR28, 0x180, URZ ;  /* 0x000001801c047890 */ /* 0x000fe4000ff1e0ff */
[----:B------:R-:W-:Y:S01]  /*1ce0*/  ULEA UR5, UR7, UR21, 0x3 ;  /* 0x0000001507057291 */ /* 0x000fe2000f8e18ff */
[----:B------:R-:W-:Y:S01]  /*1cf0*/  LOP3.LUT R12, R12, UR6, RZ, 0x3c, !PT ;  /* 0x000000060c0c7c12 */ /* 0x000fe2000f8e3cff */
[----:B------:R-:W-:Y:S02]  /*1d00*/  USHF.L.U32 UR34, UR13, 0x7, URZ ;  /* 0x000000070d227899 */ /* 0x000fe400080006ff */
[----:B------:R-:W-:Y:S01]  /*1d10*/  UIADD3 UR13, UPT, UPT, UR13, 0x1, URZ ;  /* 0x000000010d0d7890 */ /* 0x000fe2000fffe0ff */
[----:B-1----:R-:W-:Y:S01]  /*1d20*/  SHF.L.U32 R0, R12, 0x1f, RZ ;  /* 0x0000001f0c007819 */ /* 0x002fe200000006ff */
[----:B------:R-:W-:Y:S02]  /*1d30*/  UIADD3 UR14, UP1, UPT, UR28, 0x80, URZ ;  /* 0x000000801c0e7890 */ /* 0x000fe4000ff3e0ff */
[----:B------:R-:W-:Y:S01]  /*1d40*/  UIADD3 UR32, UPT, UPT, UR21, 0x4400, UR32 ;  /* 0x0000440015207890 */ /* 0x000fe2000fffe020 */
[----:B------:R3:W4:Y:S01]  /*1d50*/  SYNCS.PHASECHK.TRANS64.TRYWAIT P0, [UR5+0x40], R0 ;  /* 0x00004000ff0075a7 */ /* 0x0007220008001105 */
[----:B------:R-:W-:-:S02]  /*1d60*/  UIADD3.X UR5, UPT, UPT, URZ, UR29, URZ, UP0, !UPT ;  /* 0x0000001dff057290 */ /* 0x000fc400087fe4ff */
[----:B------:R-:W-:Y:S02]  /*1d70*/  UISETP.NE.AND UP0, UPT, UR13, UR24, UPT ;  /* 0x000000180d00728c */ /* 0x000fe4000bf05270 */
[----:B------:R-:W-:Y:S02]  /*1d80*/  UIADD3.X UR15, UPT, UPT, URZ, UR29, URZ, UP1, !UPT ;  /* 0x0000001dff0f7290 */ /* 0x000fe40008ffe4ff */
[----:B------:R-:W-:Y:S02]  /*1d90*/  UPRMT UR16, URZ, 0x5410, UR27 ;  /* 0x00005410ff107896 */ /* 0x000fe4000800001b */
[----:B------:R-:W-:Y:S02]  /*1da0*/  UIADD3 UR8, UPT, UPT, UR21, 0x14400, UR8 ;  /* 0x0001440015087890 */ /* 0x000fe4000fffe008 */
[----:B------:R-:W-:Y:S01]  /*1db0*/  UPRMT UR6, URZ, 0x5410, UR26 ;  /* 0x00005410ff067896 */ /* 0x000fe2000800001a */
[----:B------:R-:W-:Y:S01]  /*1dc0*/  UMOV UR18, 0x0 ;  /* 0x0000000000127882 */ /* 0x000fe20000000000 */
[----:B------:R-:W-:Y:S01]  /*1dd0*/  UMOV UR19, 0x10000000 ;  /* 0x1000000000137882 */ /* 0x000fe20000000000 */
[----:B------:R-:W-:Y:S01]  /*1de0*/  UMOV UR12, UR36 ;  /* 0x00000024000c7c82 */ /* 0x000fe20008000000 */
[----:B------:R-:W-:Y:S01]  /*1df0*/  UMOV UR9, UR33 ;  /* 0x0000002100097c82 */ /* 0x000fe20008000000 */
[----:B------:R-:W-:Y:S01]  /*1e00*/  UMOV UR10, UR34 ;  /* 0x00000022000a7c82 */ /* 0x000fe20008000000 */
[----:B------:R-:W-:Y:S03]  /*1e10*/  UTMALDG.3D.MULTICAST [UR32], [UR14], UR16, desc[UR18] ;  /* 0x000012200e0073b4 */ /* 0x000fe60008011810 */
[----:B------:R1:W-:Y:S02]  /*1e20*/  UTMALDG.3D.MULTICAST [UR8], [UR4], UR6, desc[UR18] ;  /* 0x00001208040073b4 */ /* 0x0003e40008011806 */
[----:B-1----:R-:W-:Y:S01]  /*1e30*/  UMOV UR6, UR24 ;  /* 0x0000001800067c82 */ /* 0x002fe20008000000 */
[----:B------:R-:W-:Y:S01]  /*1e40*/  UMOV UR4, UR7 ;  /* 0x0000000700047c82 */ /* 0x000fe20008000000 */
[----:B---3--:R-:W-:Y:S05]  /*1e50*/  BRA.U UP0, `(.L_x_32) ;  /* 0xfffffffd00487547 */ /* 0x008fea000b83ffff */
.L_x_26:
[----:B------:R-:W-:Y:S01]  /*1e60*/  ULEA UR4, UR7, UR21, 0x3 ;  /* 0x0000001507047291 */ /* 0x000fe2000f8e18ff */
[----:B-1----:R-:W-:Y:S01]  /*1e70*/  SHF.L.U32 R0, R12, 0x1f, RZ ;  /* 0x0000001f0c007819 */ /* 0x002fe200000006ff */
[----:B------:R-:W-:Y:S01]  /*1e80*/  @!P1 SYNCS.ARRIVE.TRANS64.A1T0 RZ, [UR21+0xa8], RZ ;  /* 0x0000a8ffffff99a7 */ /* 0x000fe20008100015 */
[----:B------:R-:W-:-:S06]  /*1e90*/  UISETP.GT.AND UP0, UPT, UR45, UR44, UPT ;  /* 0x0000002c2d00728c */ /* 0x000fcc000bf04270 */
[----:B--2-4-:R1:W2:Y:S03]  /*1ea0*/  SYNCS.PHASECHK.TRANS64.TRYWAIT P0, [UR4+0x40], R0 ;  /* 0x00004000ff0075a7 */ /* 0x0142a60008001104 */
[----:B------:R-:W-:Y:S05]  /*1eb0*/  BRA.U !UP0, `(.L_x_33) ;  /* 0x0000000108bc7547 */ /* 0x000fea000b800000 */
[----:B------:R-:W-:Y:S01]  /*1ec0*/  UIADD3 UR13, UPT, UPT, UR47, UR6, URZ ;  /* 0x000000062f0d7290 */ /* 0x000fe2000fffe0ff */
[----:B------:R-:W-:-:S11]  /*1ed0*/  UMOV UR4, UR7 ;  /* 0x0000000700047c82 */ /* 0x000fd60008000000 */
.L_x_39:
[----:B------:R-:W-:Y:S01]  /*1ee0*/  ULEA UR17, UR4, UR21, 0x3 ;  /* 0x0000001504117291 */ /* 0x000fe2000f8e18ff */
[----:B--2---:R-:W-:Y:S01]  /*1ef0*/  @!P3 MOV R2, 0x6000 ;  /* 0x000060000002b802 */ /* 0x004fe20000000f00 */
[----:B--2-4-:R-:W-:Y:S10]  /*1f00*/  @P0 BRA `(.L_x_34) ;  /* 0x00000000000c0947 */ /* 0x014ff40003800000 */
[----:B------:R-:W-:-:S04]  /*1f10*/  SHF.L.U32 R3, R12, 0x1f, RZ ;  /* 0x0000001f0c037819 */ /* 0x000fc800000006ff */
[----:B------:R-:W2:Y:S02]  /*1f20*/  SYNCS.PHASECHK.TRANS64.TRYWAIT P0, [UR17+0x40], R3 ;  /* 0x00004003ff0075a7 */ /* 0x000ea40008001111 */
[----:B--2---:R-:W-:Y:S05]  /*1f30*/  @!P0 BRA `(.L_x_35) ;  /* 0x0000005c00808947 */ /* 0x004fea0003800000 */
.L_x_34:
[----:B------:R2:W-:Y:S01]  /*1f40*/  @!P3 SYNCS.ARRIVE.TRANS64 RZ, [UR17], R2 ;  /* 0x00000002ffffb9a7 */ /* 0x0005e20008000011 */
[----:B------:R-:W-:-:S04]  /*1f50*/  ULOP3.LUT UR5, UR25, 0x2, URZ, 0xfc, !UPT ;  /* 0x0000000219057892 */ /* 0x000fc8000f8efcff */
[----:B------:R-:W-:-:S09]  /*1f60*/  UISETP.NE.AND UP0, UPT, UR5, 0x2, UPT ;  /* 0x000000020500788c */ /* 0x000fd2000bf05270 */
[----:B------:R-:W-:Y:S05]  /*1f70*/  BRA.U UP0, `(.L_x_36) ;  /* 0x0000000100047547 */ /* 0x000fea000b800000 */
[----:B------:R-:W-:Y:S05]  /*1f80*/  BPT.TRAP 0x1 ;  /* 0x000000040000795c */ /* 0x000fea0000300000 */
.L_x_36:
[----:B------:R-:W-:Y:S04]  /*1f90*/  BSSY.RECONVERGENT B0, `(.L_x_37) ;  /* 0x0000003000007945 */ /* 0x000fe80003800200 */
[----:B------:R-:W-:Y:S05]  /*1fa0*/  @P2 BRA `(.L_x_38) ;  /* 0x0000000000042947 */ /* 0x000fea0003800000 */
[----:B------:R-:W-:Y:S05]  /*1fb0*/  BPT.TRAP 0x1 ;  /* 0x000000040000795c */ /* 0x000fea0000300000 */
.L_x_38:
[----:B------:R-:W-:Y:S05]  /*1fc0*/  BSYNC.RECONVERGENT B0 ;  /* 0x0000000000007941 */ /* 0x000fea0003800200 */
.L_x_37:
[----:B------:R-:W-:Y:S02]  /*1fd0*/  UIADD3 UR5, UPT, UPT, UR4, 0x1, URZ ;  /* 0x0000000104057890 */ /* 0x000fe4000fffe0ff */
[----:B------:R-:W-:Y:S02]  /*1fe0*/  UIADD3 UR14, UP1, UPT, UR28, 0x80, URZ ;  /* 0x000000801c0e7890 */ /* 0x000fe4000ff3e0ff */
[----:B------:R-:W-:Y:S02]  /*1ff0*/  UISETP.NE.AND UP0, UPT, UR5, 0x8, UPT ;  /* 0x000000080500788c */ /* 0x000fe4000bf05270 */
[----:B------:R-:W-:Y:S02]  /*2000*/  ULEA UR16, UR4, UR38, 0xd ;  /* 0x0000002604107291 */ /* 0x000fe4000f8e68ff */
[----:B------:R-:W-:Y:S02]  /*2010*/  USEL UR8, URZ, 0x1, UP0 ;  /* 0x00000001ff087887 */ /* 0x000fe40008000000 */
[----:B------:R-:W-:-:S02]  /*2020*/  USEL UR7, UR5, URZ, UP0 ;  /* 0x000000ff05077287 */ /* 0x000fc40008000000 */
[----:B------:R-:W-:Y:S02]  /*2030*/  UIADD3 UR22, UP0, UPT, UR28, 0x180, URZ ;  /* 0x000001801c167890 */ /* 0x000fe4000ff1e0ff */
[----:B------:R-:W-:Y:S01]  /*2040*/  ULEA UR5, UR7, UR21, 0x3 ;  /* 0x0000001507057291 */ /* 0x000fe2000f8e18ff */
[----:B------:R-:W-:Y:S01]  /*2050*/  LOP3.LUT R12, R12, UR8, RZ, 0x3c, !PT ;  /* 0x000000080c0c7c12 */ /* 0x000fe2000f8e3cff */
[----:B------:R-:W-:Y:S02]  /*2060*/  ULEA UR8, UR4, UR37, 0xe ;  /* 0x0000002504087291 */ /* 0x000fe4000f8e70ff */
[----:B------:R-:W-:Y:S01]  /*2070*/  USHF.L.U32 UR18, UR6, 0x7, URZ ;  /* 0x0000000706127899 */ /* 0x000fe200080006ff */
[----:B-1----:R-:W-:Y:S01]  /*2080*/  SHF.L.U32 R0, R12, 0x1f, RZ ;  /* 0x0000001f0c007819 */ /* 0x002fe200000006ff */
[----:B------:R-:W-:Y:S02]  /*2090*/  UPRMT UR4, URZ, 0x5410, UR27 ;  /* 0x00005410ff047896 */ /* 0x000fe4000800001b */
[----:B------:R-:W-:Y:S01]  /*20a0*/  UIADD3.X UR15, UPT, UPT, URZ, UR29, URZ, UP1, !UPT ;  /* 0x0000001dff0f7290 */ /* 0x000fe20008ffe4ff */
[----:B------:R3:W4:Y:S01]  /*20b0*/  SYNCS.PHASECHK.TRANS64.TRYWAIT P0, [UR5+0x40], R0 ;  /* 0x00004000ff0075a7 */ /* 0x0007220008001105 */
[----:B------:R-:W-:-:S02]  /*20c0*/  UPRMT UR5, URZ, 0x5410, UR26 ;  /* 0x00005410ff057896 */ /* 0x000fc4000800001a */
[----:B------:R-:W-:Y:S01]  /*20d0*/  UIADD3.X UR23, UPT, UPT, URZ, UR29, URZ, UP0, !UPT ;  /* 0x0000001dff177290 */ /* 0x000fe200087fe4ff */
[----:B------:R-:W-:Y:S01]  /*20e0*/  UMOV UR32, 0x0 ;  /* 0x0000000000207882 */ /* 0x000fe20000000000 */
[----:B------:R-:W-:Y:S01]  /*20f0*/  UMOV UR33, 0x10000000 ;  /* 0x1000000000217882 */ /* 0x000fe20000000000 */
[----:B------:R-:W-:Y:S01]  /*2100*/  UMOV UR19, UR35 ;  /* 0x0000002300137c82 */ /* 0x000fe20008000000 */
[----:B------:R-:W-:Y:S01]  /*2110*/  UMOV UR20, UR36 ;  /* 0x0000002400147c82 */ /* 0x000fe20008000000 */
[----:B------:R-:W-:Y:S01]  /*2120*/  UMOV UR12, UR36 ;  /* 0x00000024000c7c82 */ /* 0x000fe20008000000 */
[----:B------:R-:W-:Y:S01]  /*2130*/  UMOV UR9, UR17 ;  /* 0x0000001100097c82 */ /* 0x000fe20008000000 */
[----:B------:R-:W-:Y:S01]  /*2140*/  UMOV UR10, UR18 ;  /* 0x00000012000a7c82 */ /* 0x000fe20008000000 */
[----:B------:R1:W-:Y:S01]  /*2150*/  UTMALDG.3D.MULTICAST [UR16], [UR14], UR4, desc[UR32] ;  /* 0x000020100e0073b4 */ /* 0x0003e20008011804 */
[----:B------:R-:W-:-:S04]  /*2160*/  UIADD3 UR6, UPT, UPT, UR6, 0x1, URZ ;  /* 0x0000000106067890 */ /* 0x000fc8000fffe0ff */
[----:B------:R-:W-:Y:S01]  /*2170*/  UISETP.NE.AND UP0, UPT, UR6, UR13, UPT ;  /* 0x0000000d0600728c */ /* 0x000fe2000bf05270 */
[----:B------:R3:W-:Y:S01]  /*2180*/  UTMALDG.3D.MULTICAST [UR8], [UR22], UR5, desc[UR32] ;  /* 0x00002008160073b4 */ /* 0x0007e20008011805 */
[----:B-1----:R-:W-:-:S07]  /*2190*/  UMOV UR4, UR7 ;  /* 0x0000000700047c82 */ /* 0x002fce0008000000 */
[----:B---3--:R-:W-:Y:S05]  /*21a0*/  BRA.U UP0, `(.L_x_39) ;  /* 0xfffffffd004c7547 */ /* 0x008fea000b83ffff */
.L_x_33:
[C---:B------:R-:W-:Y:S01]  /*21b0*/  LEA R3, R11.reuse, UR21, 0x3 ;  /* 0x000000150b037c11 */ /* 0x040fe2000f8e18ff */
[----:B------:R-:W-:Y:S01]  /*21c0*/  NOP ;  /* 0x0000000000007918 */ /* 0x000fe20000000000 */
[----:B-1----:R-:W-:Y:S02]  /*21d0*/  SHF.L.U32 R0, R10, 0x1f, RZ ;  /* 0x0000001f0a007819 */ /* 0x002fe400000006ff */
[----:B------:R-:W-:Y:S02]  /*21e0*/  LEA R5, R11, UR21, 0x4 ;  /* 0x000000150b057c11 */ /* 0x000fe4000f8e20ff */
[----:B--2-4-:R-:W1:Y:S02]  /*21f0*/  SYNCS.PHASECHK.TRANS64.TRYWAIT P0, [R3+URZ+0xb0], R0 ;  /* 0x0000b000030075a7 */ /* 0x014e6400080011ff */
[----:B-1----:R-:W-:Y:S05]  /*2200*/  @!P0 BRA `(.L_x_40) ;  /* 0x0000005800e48947 */ /* 0x002fea0003800000 */
.L_x_120:
[----:B------:R-:W2:Y:S01]  /*2210*/  LDS.128 R4, [R5+0x140] ;  /* 0x0001400005047984 */ /* 0x000ea20000000c00 */
[----:B------:R-:W-:Y:S01]  /*2220*/  UISETP.GE.AND UP0, UPT, UR42, 0x1, UPT ;  /* 0x000000012a00788c */ /* 0x000fe2000bf06270 */
[----:B------:R-:W-:Y:S01]  /*2230*/  @!PT LDS RZ, [RZ] ;  /* 0x00000000fffff984 */ /* 0x000fe20000000800 */
[----:B------:R-:W-:Y:S01]  /*2240*/  @!PT LDS RZ, [RZ] ;  /* 0x00000000fffff984 */ /* 0x000fe20000000800 */
[----:B------:R-:W-:Y:S01]  /*2250*/  @!PT LDS RZ, [RZ] ;  /* 0x00000000fffff984 */ /* 0x000fe20000000800 */
[----:B------:R-:W-:Y:S01]  /*2260*/  @!PT LDS RZ, [RZ] ;  /* 0x00000000fffff984 */ /* 0x000fe20000000800 */
[----:B------:R3:W-:Y:S06]  /*2270*/  MEMBAR.ALL.CTA ;  /* 0x0000000000007992 */ /* 0x0007ec0000008000 */
[----:B---3--:R-:W3:Y:S01]  /*2280*/  FENCE.VIEW.ASYNC.S ;  /* 0x00000000000073c6 */ /* 0x008ee20000000000 */
[----:B--2---:R-:W-:-:S13]  /*2290*/  LOP3.LUT P0, RZ, R6, 0x1, RZ, 0xc0, !PT ;  /* 0x0000000106ff7812 */ /* 0x004fda000780c0ff */
[----:B---3--:R-:W-:Y:S01]  /*22a0*/  VOTEU.ANY UP1, P0 ;  /* 0x0000000000ff7886 */ /* 0x008fe20000020100 */
[----:B------:R-:W-:-:S13]  /*22b0*/  PLOP3.LUT P0, PT, PT, PT, UP1, 0x80, 0x8 ;  /* 0x000000000008781c */ /* 0x000fda0003f0f018 */
[----:B-1----:R-:W-:Y:S02]  /*22c0*/  @P0 LOP3.LUT R0, R5, 0xffff, RZ, 0xc0, !PT ;  /* 0x0000ffff05000812 */ /* 0x002fe400078ec0ff */
[----:B------:R-:W-:Y:S02]  /*22d0*/  @P0 MOV R2, R4 ;  /* 0x0000000400020202 */ /* 0x000fe40000000f00 */
[----:B------:R-:W-:Y:S01]  /*22e0*/  @P0 R2UR UR5, R0 ;  /* 0x00000000000502ca */ /* 0x000fe200000e0000 */
[----:B------:R-:W-:Y:S01]  /*22f0*/  VIADD R0, R3, 0xc0 ;  /* 0x000000c003007836 */ /* 0x000fe20000000000 */
[----:B------:R-:W-:Y:S02]  /*2300*/  @P0 SHF.R.U32.HI R4, RZ, 0x10, R5 ;  /* 0x00000010ff040819 */ /* 0x000fe40000011605 */
[----:B------:R-:W-:Y:S02]  /*2310*/  @P0 R2UR UR6, R2 ;  /* 0x00000000020602ca */ /* 0x000fe400000e0000 */
[----:B------:R-:W-:-:S02]  /*2320*/  PRMT R0, RZ, 0x654, R0 ;  /* 0x00000654ff007816 */ /* 0x000fc40000000000 */
[----:B------:R-:W-:Y:S02]  /*2330*/  @P0 R2UR UR4, R4 ;  /* 0x00000000040402ca */ /* 0x000fe400000e0000 */
[----:B------:R1:W-:Y:S03]  /*2340*/  SYNCS.ARRIVE.TRANS64.RED.A1T0 RZ, [R0+URZ], RZ ;  /* 0x000000ff00ff79a7 */ /* 0x0003e600081004ff */
[----:B------:R-:W-:-:S04]  /*2350*/  @UP1 UMOV UR39, UR5 ;  /* 0x0000000500271c82 */ /* 0x000fc80008000000 */
[----:B------:R-:W-:-:S04]  /*2360*/  @UP1 UMOV UR40, UR6 ;  /* 0x0000000600281c82 */ /* 0x000fc80008000000 */
[----:B------:R-:W-:Y:S01]  /*2370*/  @UP1 UMOV UR36, UR4 ;  /* 0x0000000400241c82 */ /* 0x000fe20008000000 */
[----:B------:R-:W-:Y:S05]  /*2380*/  BRA.U !UP0, `(.L_x_41) ;  /* 0x0000000108d47547 */ /* 0x000fea000b800000 */
[----:B------:R-:W2:Y:S01]  /*2390*/  LDCU.128 UR12, c[0x0][0xb10] ;  /* 0x00016200ff0c77ac */ /* 0x000ea20008000c00 */
[----:B------:R-:W3:Y:S01]  /*23a0*/  LDCU UR22, c[0x0][0xb20] ;  /* 0x00016400ff1677ac */ /* 0x000ee20008000800 */
[----:B------:R-:W4:Y:S01]  /*23b0*/  LDCU UR20, c[0x0][0xb0c] ;  /* 0x00016180ff1477ac */ /* 0x000f220008000800 */
[----:B------:R-:W1:Y:S01]  /*23c0*/  LDCU.64 UR8, c[0x0][0xb28] ;  /* 0x00016500ff0877ac */ /* 0x000e620008000a00 */
[----:B------:R-:W-:Y:S02]  /*23d0*/  UISETP.NE.AND UP3, UPT, UR42, 0x1, UPT ;  /* 0x000000012a00788c */ /* 0x000fe4000bf65270 */
[----:B--2---:R-:W-:Y:S02]  /*23e0*/  UIMAD.WIDE.U32 UR10, UR41, UR15, URZ ;  /* 0x0000000f290a72a5 */ /* 0x004fe4000f8e00ff */
[----:B------:R-:W-:Y:S02]  /*23f0*/  UIMAD.WIDE.U32 UR4, UR43, UR12, URZ ;  /* 0x0000000c2b0472a5 */ /* 0x000fe4000f8e00ff */
[----:B------:R-:W-:-:S02]  /*2400*/  UISETP.NE.AND UP0, UPT, UR14, 0x1, UPT ;  /* 0x000000010e00788c */ /* 0x000fc4000bf05270 */
[----:B------:R-:W-:Y:S01]  /*2410*/  UIMAD.WIDE.U32 UR18, UR39, UR15, URZ ;  /* 0x0000000f271272a5 */ /* 0x000fe2000f8e00ff */
[----:B------:R-:W-:Y:S02]  /*2420*/  UMOV UR10, UR11 ;  /* 0x0000000b000a7c82 */ /* 0x000fe40008000000 */
[----:B------:R-:W-:Y:S01]  /*2430*/  UMOV UR4, UR5 ;  /* 0x0000000500047c82 */ /* 0x000fe20008000000 */
[----:B---3--:R-:W-:Y:S02]  /*2440*/  USHF.R.U32.HI UR10, URZ, UR22, UR10 ;  /* 0x00000016ff0a7299 */ /* 0x008fe4000801160a */
[----:B----4-:R-:W-:Y:S02]  /*2450*/  UISETP.NE.AND UP2, UPT, UR20, 0x1, UPT ;  /* 0x000000011400788c */ /* 0x010fe4000bf45270 */
[----:B------:R-:W-:Y:S02]  /*2460*/  USHF.R.U32.HI UR4, URZ, UR13, UR4 ;  /* 0x0000000dff047299 */ /* 0x000fe40008011604 */
[----:B------:R-:W-:-:S02]  /*2470*/  USEL UR5, UR41, UR10, !UP0 ;  /* 0x0000000a29057287 */ /* 0x000fc4000c000000 */
[----:B------:R-:W-:Y:S02]  /*2480*/  USEL UR6, UR43, UR4, !UP2 ;  /* 0x000000042b067287 */ /* 0x000fe4000d000000 */
[----:B-1----:R-:W-:Y:S01]  /*2490*/  UIMAD.WIDE.U32 UR10, UR5, UR8, URZ ;  /* 0x00000008050a72a5 */ /* 0x002fe2000f8e00ff */
[----:B------:R-:W-:Y:S01]  /*24a0*/  UMOV UR4, UR19 ;  /* 0x0000001300047c82 */ /* 0x000fe20008000000 */
[----:B------:R-:W-:Y:S02]  /*24b0*/  UIMAD.WIDE.U32 UR16, UR40, UR12, URZ ;  /* 0x0000000c281072a5 */ /* 0x000fe4000f8e00ff */
[----:B------:R-:W-:-:S03]  /*24c0*/  UIMAD.WIDE.U32 UR18, UR6, UR8, URZ ;  /* 0x00000008061272a5 */ /* 0x000fc6000f8e00ff */
[----:B------:R-:W-:Y:S01]  /*24d0*/  UMOV UR10, UR11 ;  /* 0x0000000b000a7c82 */ /* 0x000fe20008000000 */
[----:B------:R-:W-:Y:S02]  /*24e0*/  USHF.R.U32.HI UR4, URZ, UR22, UR4 ;  /* 0x00000016ff047299 */ /* 0x000fe40008011604 */
[----:B------:R-:W-:Y:S01]  /*24f0*/  @UP3 USHF.R.U32.HI UR5, URZ, UR9, UR10 ;  /* 0x00000009ff053299 */ /* 0x000fe2000801160a */
[----:B------:R-:W-:Y:S01]  /*2500*/  UMOV UR16, UR17 ;  /* 0x0000001100107c82 */ /* 0x000fe20008000000 */
[----:B------:R-:W-:Y:S01]  /*2510*/  UMOV UR18, UR19 ;  /* 0x0000001300127c82 */ /* 0x000fe20008000000 */
[----:B------:R-:W-:Y:S02]  /*2520*/  USHF.R.U32.HI UR13, URZ, UR13, UR16 ;  /* 0x0000000dff0d7299 */ /* 0x000fe40008011610 */
[----:B------:R-:W-:Y:S02]  /*2530*/  USEL UR4, UR39, UR4, !UP0 ;  /* 0x0000000427047287 */ /* 0x000fe4000c000000 */
[----:B------:R-:W-:-:S02]  /*2540*/  @UP3 USHF.R.U32.HI UR6, URZ, UR9, UR18 ;  /* 0x00000009ff063299 */ /* 0x000fc40008011612 */
[----:B------:R-:W-:Y:S02]  /*2550*/  UIMAD UR10, UR42, UR5, URZ ;  /* 0x000000052a0a72a4 */ /* 0x000fe4000f8e02ff */
[----:B------:R-:W-:Y:S02]  /*2560*/  USEL UR5, UR40, UR13, !UP2 ;  /* 0x0000000d28057287 */ /* 0x000fe4000d000000 */
[----:B------:R-:W-:Y:S02]  /*2570*/  UIMAD UR12, UR42, UR6, URZ ;  /* 0x000000062a0c72a4 */ /* 0x000fe4000f8e02ff */
[----:B------:R-:W-:Y:S02]  /*2580*/  UISETP.GE.AND UP0, UPT, UR4, UR10, UPT ;  /* 0x0000000a0400728c */ /* 0x000fe4000bf06270 */
[----:B------:R-:W-:Y:S02]  /*2590*/  UIMAD.WIDE.U32 UR10, UR4, UR8, URZ ;  /* 0x00000008040a72a5 */ /* 0x000fe4000f8e00ff */
[----:B------:R-:W-:-:S02]  /*25a0*/  UISETP.GE.OR UP0, UPT, UR5, UR12, UP0 ;  /* 0x0000000c0500728c */ /* 0x000fc40008706670 */
        /* <DEDUP_REMOVED lines=19> */
.L_x_41:
[----:B------:R-:W2:Y:S02]  /*26e0*/  LDCU UR4, c[0x0][0xb30] ;  /* 0x00016600ff0477ac */ /* 0x000ea40008000800 */
[----:B--2---:R-:W-:-:S09]  /*26f0*/  UISETP.NE.AND UP0, UPT, UR4, 0x1, UPT ;  /* 0x000000010400788c */ /* 0x004fd2000bf05270 */
[----:B------:R-:W-:Y:S05]  /*2700*/  BRA.U UP0, `(.L_x_42) ;  /* 0x0000000100447547 */ /* 0x000fea000b800000 */
        /* <DEDUP_REMOVED lines=17> */
.L_x_42:
[----:B------:R-:W-:Y:S01]  /*2820*/  VIADD R11, R11, 0x1 ;  /* 0x000000010b0b7836 */ /* 0x000fe20000000000 */
[----:B------:R-:W-:Y:S01]  /*2830*/  PLOP3.LUT P1, PT, PT, PT, PT, 0x80, 0x8 ;  /* 0x000000000008781c */ /* 0x000fe20003f2f070 */
[----:B------:R-:W-:Y:S02]  /*2840*/  UIADD3 UR16, UPT, UPT, UR40, UR59, URZ ;  /* 0x0000003b28107290 */ /* 0x000fe4000fffe0ff */
[----:B------:R-:W-:Y:S01]  /*2850*/  UIADD3 UR20, UPT, UPT, UR39, UR62, URZ ;  /* 0x0000003e27147290 */ /* 0x000fe2000fffe0ff */
[----:B------:R-:W-:-:S04]  /*2860*/  ISETP.NE.AND P0, PT, R11, 0x2, PT ;  /* 0x000000020b00780c */ /* 0x000fc80003f05270 */
[----:B------:R-:W-:Y:S02]  /*2870*/  SEL R3, RZ, 0x1, P0 ;  /* 0x00000001ff037807 */ /* 0x000fe40000000000 */
[----:B------:R-:W-:Y:S02]  /*2880*/  SEL R11, R11, RZ, P0 ;  /* 0x000000ff0b0b7207 */ /* 0x000fe40000000000 */
[----:B------:R-:W-:Y:S01]  /*2890*/  LOP3.LUT R10, R10, R3, RZ, 0x3c, !PT ;  /* 0x000000030a0a7212 */ /* 0x000fe200078e3cff */
[----:B------:R-:W-:Y:S06]  /*28a0*/  BRA.U UP1, `(.L_x_43) ;  /* 0xfffffff101547547 */ /* 0x000fec000b83ffff */
[----:B------:R-:W-:Y:S01]  /*28b0*/  UIADD3 UR21, UPT, UPT, UR21, 0x40, URZ ;  /* 0x0000004015157890 */ /* 0x000fe2000fffe0ff */
[----:B------:R-:W-:-:S03]  /*28c0*/  SHF.L.U32 R3, R12, 0x1f, RZ ;  /* 0x0000001f0c037819 */ /* 0x000fc600000006ff */
[----:B------:R-:W-:-:S09]  /*28d0*/  ULEA UR4, UR7, UR21, 0x3 ;  /* 0x0000001507047291 */ /* 0x000fd2000f8e18ff */
[----:B------:R-:W2:Y:S02]  /*28e0*/  SYNCS.PHASECHK.TRANS64.TRYWAIT P0, [UR4], R3 ;  /* 0x00000003ff0075a7 */ /* 0x000ea40008001104 */
[----:B--2---:R-:W-:Y:S05]  /*28f0*/  @!P0 BRA `(.L_x_44) ;  /* 0x00000054003c8947 */ /* 0x004fea0003800000 */
.L_x_122:
[----:B------:R-:W-:-:S04]  /*2900*/  UIADD3 UR4, UPT, UPT, UR7, 0x1, URZ ;  /* 0x0000000107047890 */ /* 0x000fc8000fffe0ff */
[----:B------:R-:W-:-:S04]  /*2910*/  UISETP.NE.AND UP0, UPT, UR4, 0x8, UPT ;  /* 0x000000080400788c */ /* 0x000fc8000bf05270 */
[----:B------:R-:W-:Y:S02]  /*2920*/  USEL UR6, URZ, 0x1, UP0 ;  /* 0x00000001ff067887 */ /* 0x000fe40008000000 */
[----:B------:R-:W-:-:S04]  /*2930*/  USEL UR4, UR4, URZ, UP0 ;  /* 0x000000ff04047287 */ /* 0x000fc80008000000 */
[----:B------:R-:W-:Y:S01]  /*2940*/  ULEA UR5, UR4, UR21, 0x3 ;  /* 0x0000001504057291 */ /* 0x000fe2000f8e18ff */
[----:B------:R-:W-:-:S04]  /*2950*/  LOP3.LUT R2, R12, UR6, RZ, 0x3c, !PT ;  /* 0x000000060c027c12 */ /* 0x000fc8000f8e3cff */
[----:B-1----:R-:W-:-:S04]  /*2960*/  SHF.L.U32 R3, R2, 0x1f, RZ ;  /* 0x0000001f02037819 */ /* 0x002fc800000006ff */
[----:B------:R-:W1:Y:S02]  /*2970*/  SYNCS.PHASECHK.TRANS64.TRYWAIT P0, [UR5], R3 ;  /* 0x00000003ff0075a7 */ /* 0x000e640008001105 */
[----:B-1----:R-:W-:Y:S05]  /*2980*/  @!P0 BRA `(.L_x_45) ;  /* 0x0000005400308947 */ /* 0x002fea0003800000 */
.L_x_124:
        /* <DEDUP_REMOVED lines=9> */
.L_x_126:
        /* <DEDUP_REMOVED lines=9> */
.L_x_128:
        /* <DEDUP_REMOVED lines=9> */
.L_x_130:
        /* <DEDUP_REMOVED lines=9> */
.L_x_132:
        /* <DEDUP_REMOVED lines=9> */
.L_x_134:
[----:B------:R-:W-:-:S04]  /*2c60*/  UIADD3 UR4, UPT, UPT, UR4, 0x1, URZ ;  /* 0x0000000104047890 */ /* 0x000fc8000fffe0ff */
[----:B------:R-:W-:-:S04]  /*2c70*/  UISETP.NE.AND UP0, UPT, UR4, 0x8, UPT ;  /* 0x000000080400788c */ /* 0x000fc8000bf05270 */
[----:B------:R-:W-:Y:S02]  /*2c80*/  USEL UR5, URZ, 0x1, UP0 ;  /* 0x00000001ff057887 */ /* 0x000fe40008000000 */
[----:B------:R-:W-:-:S04]  /*2c90*/  USEL UR4, UR4, URZ, UP0 ;  /* 0x000000ff04047287 */ /* 0x000fc80008000000 */
[----:B------:R-:W-:Y:S01]  /*2ca0*/  ULEA UR4, UR4, UR21, 0x3 ;  /* 0x0000001504047291 */ /* 0x000fe2000f8e18ff */
[----:B-1----:R-:W-:-:S04]  /*2cb0*/  LOP3.LUT R3, R2, UR5, RZ, 0x3c, !PT ;  /* 0x0000000502037c12 */ /* 0x002fc8000f8e3cff */
[----:B------:R-:W-:Y:S01]  /*2cc0*/  SHF.L.U32 R3, R3, 0x1f, RZ ;  /* 0x0000001f03037819 */ /* 0x000fe200000006ff */
[----:B------:R-:W-:-:S07]  /*2cd0*/  IMAD.U32 R0, RZ, RZ, UR4 ;  /* 0x00000004ff007e24 */ /* 0x000fce000f8e00ff */
.L_x_51:
[----:B-1----:R1:W2:Y:S02]  /*2ce0*/  SYNCS.PHASECHK.TRANS64.TRYWAIT P0, [R0+URZ], R3 ;  /* 0x00000003000075a7 */ /* 0x0022a400080011ff */
[----:B--2---:R-:W-:Y:S05]  /*2cf0*/  @!P0 NANOSLEEP.SYNCS 0x989680 ;  /* 0x009896800000895d */ /* 0x004fea0003900000 */
[----:B------:R-:W2:Y:S02]  /*2d00*/  @!P0 SYNCS.PHASECHK.TRANS64 P0, [R0+URZ], R3 ;  /* 0x00000003000085a7 */ /* 0x000ea400080010ff */
[----:B--2---:R-:W-:Y:S05]  /*2d10*/  @P0 EXIT ;  /* 0x000000000000094d */ /* 0x004fea0003800000 */
[----:B------:R-:W-:Y:S05]  /*2d20*/  BRA `(.L_x_51) ;  /* 0xfffffffc00ec7947 */ /* 0x000fea000383ffff */
.L_x_23:
[----:B------:R-:W2:Y:S02]  /*2d30*/  S2UR UR4, SR_CgaCtaId ;  /* 0x00000000000479c3 */ /* 0x000ea40000008800 */
[----:B--2---:R-:W-:-:S04]  /*2d40*/  UISETP.NE.AND UP0, UPT, UR4, URZ, UPT ;  /* 0x000000ff0400728c */ /* 0x004fc8000bf05270 */
[----:B------:R-:W-:-:S09]  /*2d50*/  UISETP.NE.OR UP0, UPT, UR17, 0x1, UP0 ;  /* 0x000000011100788c */ /* 0x000fd20008705670 */
[----:B------:R-:W-:Y:S05]  /*2d60*/  BRA.U UP0, `(.L_x_52) ;  /* 0x00000005004c7547 */ /* 0x000fea000b800000 */
[----:B------:R-:W2:Y:S01]  /*2d70*/  S2UR UR5, SR_CgaCtaId ;  /* 0x00000000000579c3 */ /* 0x000ea20000008800 */
[----:B------:R-:W-:Y:S01]  /*2d80*/  UMOV UR4, 0x400 ;  /* 0x0000040000047882 */ /* 0x000fe20000000000 */
[----:B------:R-:W-:Y:S01]  /*2d90*/  ISETP.GE.U32.AND P2, PT, R0, 0x4, PT ;  /* 0x000000040000780c */ /* 0x000fe20003f46070 */
[----:B------:R-:W-:Y:S01]  /*2da0*/  IMAD.MOV.U32 R12, RZ, RZ, 0x1 ;  /* 0x00000001ff0c7424 */ /* 0x000fe200078e00ff */
[----:B------:R-:W-:Y:S02]  /*2db0*/  CS2R R10, SRZ ;  /* 0x00000000000a7805 */ /* 0x000fe4000001ff00 */
[----:B------:R-:W-:Y:S01]  /*2dc0*/  CS2R R8, SRZ ;  /* 0x0000000000087805 */ /* 0x000fe2000001ff00 */
[----:B--2---:R-:W-:-:S03]  /*2dd0*/  ULEA UR6, UR5, UR4, 0x18 ;  /* 0x0000000405067291 */ /* 0x004fc6000f8ec0ff */
[----:B------:R-:W-:-:S09]  /*2de0*/  UMOV UR5, URZ ;  /* 0x000000ff00057c82 */ /* 0x000fd20008000000 */
.L_x_56:
[----:B------:R-:W-:Y:S02]  /*2df0*/  LEA R2, R8, UR6, 0x3 ;  /* 0x0000000608027c11 */ /* 0x000fe4000f8e18ff */
[----:B------:R-:W-:-:S03]  /*2e00*/  SHF.L.U32 R5, R9, 0x1f, RZ ;  /* 0x0000001f09057819 */ /* 0x000fc600000006ff */
[----:B------:R-:W-:Y:S01]  /*2e10*/  VIADD R4, R2, 0x120 ;  /* 0x0000012002047836 */ /* 0x000fe20000000000 */
[----:B------:R-:W2:Y:S02]  /*2e20*/  SYNCS.PHASECHK.TRANS64.TRYWAIT P0, [R2+URZ+0x110], R5 ;  /* 0x00011005020075a7 */ /* 0x000ea400080011ff */
[----:B--2---:R-:W-:Y:S05]  /*2e30*/  @!P0 BRA `(.L_x_53) ;  /* 0x0000005000948947 */ /* 0x004fea0003800000 */
.L_x_135:
[----:B------:R-:W-:Y:S01]  /*2e40*/  ULEA UR4, UR5, UR6, 0x3 ;  /* 0x0000000605047291 */ /* 0x000fe2000f8e18ff */
[----:B------:R-:W-:Y:S02]  /*2e50*/  PRMT R4, RZ, 0x654, R4 ;  /* 0x00000654ff047816 */ /* 0x000fe40000000004 */
[----:B--2---:R-:W-:Y:S01]  /*2e60*/  SHF.L.U32 R5, R12, 0x1f, RZ ;  /* 0x0000001f0c057819 */ /* 0x004fe200000006ff */
[----:B------:R-:W-:Y:S01]  /*2e70*/  UIADD3 UR7, UPT, UPT, UR4, 0xb0, URZ ;  /* 0x000000b004077890 */ /* 0x000fe2000fffe0ff */
[----:B------:R2:W-:Y:S05]  /*2e80*/  SYNCS.ARRIVE.TRANS64.RED.A1T0 RZ, [R4+URZ], RZ ;  /* 0x000000ff04ff79a7 */ /* 0x0005ea00081004ff */
[----:B------:R-:W-:Y:S01]  /*2e90*/  IMAD.U32 R7, RZ, RZ, UR7 ;  /* 0x00000007ff077e24 */ /* 0x000fe2000f8e00ff */
[----:B------:R-:W3:Y:S04]  /*2ea0*/  SYNCS.PHASECHK.TRANS64.TRYWAIT P0, [UR4+0xc0], R5 ;  /* 0x0000c005ff0075a7 */ /* 0x000ee80008001104 */
[----:B------:R-:W-:Y:S01]  /*2eb0*/  PRMT R6, R0, 0x654, R7 ;  /* 0x0000065400067816 */ /* 0x000fe20000000007 */
[----:B--2---:R-:W-:Y:S01]  /*2ec0*/  @!P2 IMAD.MOV.U32 R4, RZ, RZ, 0x10 ;  /* 0x00000010ff04a424 */ /* 0x004fe200078e00ff */
[----:B---3--:R-:W-:Y:S06]  /*2ed0*/  @!P0 BRA `(.L_x_54) ;  /* 0x0000005000808947 */ /* 0x008fec0003800000 */
.L_x_137:
[----:B------:R-:W-:Y:S01]  /*2ee0*/  ULEA UR8, UR5, UR6, 0x4 ;  /* 0x0000000605087291 */ /* 0x000fe2000f8e20ff */
[----:B------:R-:W-:Y:S01]  /*2ef0*/  SEL R3, R6, R3, !P2 ;  /* 0x0000000306037207 */ /* 0x000fe20005000000 */
[----:B------:R-:W-:Y:S01]  /*2f00*/  UIADD3 UR9, UPT, UPT, UR4, 0xb0, URZ ;  /* 0x000000b004097890 */ /* 0x000fe2000fffe0ff */
[----:B--2---:R-:W-:Y:S01]  /*2f10*/  LEA R2, R11, UR6, 0x3 ;  /* 0x000000060b027c11 */ /* 0x004fe2000f8e18ff */
[----:B------:R-:W-:Y:S01]  /*2f20*/  UIADD3 UR8, UPT, UPT, UR8, 0x140, URZ ;  /* 0x0000014008087890 */ /* 0x000fe2000fffe0ff */
[----:B------:R-:W-:Y:S01]  /*2f30*/  SHF.L.U32 R5, R10, 0x1f, RZ ;  /* 0x0000001f0a057819 */ /* 0x000fe200000006ff */
[----:B------:R2:W-:Y:S01]  /*2f40*/  @!P2 SYNCS.ARRIVE.TRANS64.RED RZ, [R3+URZ], R4 ;  /* 0x0000000403ffa9a7 */ /* 0x0005e200080004ff */
[----:B------:R-:W-:Y:S01]  /*2f50*/  UIADD3 UR4, UPT, UPT, UR5, 0x1, URZ ;  /* 0x0000000105047890 */ /* 0x000fe2000fffe0ff */
[----:B------:R-:W-:-:S03]  /*2f60*/  VIADD R8, R8, 0x1 ;  /* 0x0000000108087836 */ /* 0x000fc60000000000 */
[----:B------:R-:W-:Y:S02]  /*2f70*/  UISETP.NE.AND UP0, UPT, UR4, 0x2, UPT ;  /* 0x000000020400788c */ /* 0x000fe4000bf05270 */
[----:B------:R-:W-:Y:S06]  /*2f80*/  UGETNEXTWORKID.BROADCAST [UR8], [UR9] ;  /* 0x00000000080073ca */ /* 0x000fec0008000100 */
[----:B------:R-:W-:Y:S01]  /*2f90*/  USEL UR7, URZ, 0x1, UP0 ;  /* 0x00000001ff077887 */ /* 0x000fe20008000000 */
[----:B------:R-:W-:Y:S01]  /*2fa0*/  ISETP.NE.AND P0, PT, R8, 0x2, PT ;  /* 0x000000020800780c */ /* 0x000fe20003f05270 */
[----:B------:R-:W-:Y:S01]  /*2fb0*/  USEL UR5, UR4, URZ, UP0 ;  /* 0x000000ff04057287 */ /* 0x000fe20008000000 */
[----:B------:R-:W3:Y:S03]  /*2fc0*/  SYNCS.PHASECHK.TRANS64.TRYWAIT P1, [R2+URZ+0xb0], R5 ;  /* 0x0000b005020075a7 */ /* 0x000ee600080211ff */
[----:B------:R-:W-:Y:S01]  /*2fd0*/  LOP3.LUT R12, R12, UR7, RZ, 0x3c, !PT ;  /* 0x000000070c0c7c12 */ /* 0x000fe2000f8e3cff */
[----:B--23--:R-:W-:Y:S07]  /*2fe0*/  @!P1 BRA `(.L_x_55) ;  /* 0x0000005000549947 */ /* 0x00cfee0003800000 */
.L_x_138:
[C---:B------:R-:W-:Y:S01]  /*2ff0*/  LEA R4, R11.reuse, UR6, 0x4 ;  /* 0x000000060b047c11 */ /* 0x040fe2000f8e20ff */
[----:B--2---:R-:W-:Y:S01]  /*3000*/  VIADD R2, R2, 0xc0 ;  /* 0x000000c002027836 */ /* 0x004fe20000000000 */
[----:B------:R-:W-:Y:S01]  /*3010*/  SEL R8, R8, RZ, P0 ;  /* 0x000000ff08087207 */ /* 0x000fe20000000000 */
[----:B------:R-:W-:-:S03]  /*3020*/  VIADD R11, R11, 0x1 ;  /* 0x000000010b0b7836 */ /* 0x000fc60000000000 */
[----:B------:R-:W2:Y:S01]  /*3030*/  LDS.128 R4, [R4+0x140] ;  /* 0x0001400004047984 */ /* 0x000ea20000000c00 */
[----:B------:R-:W-:Y:S02]  /*3040*/  PRMT R2, RZ, 0x654, R2 ;  /* 0x00000654ff027816 */ /* 0x000fe40000000002 */
[C---:B------:R-:W-:Y:S01]  /*3050*/  ISETP.NE.AND P1, PT, R11.reuse, 0x2, PT ;  /* 0x000000020b00780c */ /* 0x040fe20003f25270 */
[----:B------:R-:W-:Y:S01]  /*3060*/  @!PT LDS RZ, [RZ] ;  /* 0x00000000fffff984 */ /* 0x000fe20000000800 */
[----:B------:R-:W-:Y:S01]  /*3070*/  @!PT LDS RZ, [RZ] ;  /* 0x00000000fffff984 */ /* 0x000fe20000000800 */
[----:B------:R-:W-:Y:S01]  /*3080*/  @!PT LDS RZ, [RZ] ;  /* 0x00000000fffff984 */ /* 0x000fe20000000800 */
[----:B------:R-:W-:Y:S01]  /*3090*/  @!PT LDS RZ, [RZ] ;  /* 0x00000000fffff984 */ /* 0x000fe20000000800 */
[----:B------:R3:W-:Y:S06]  /*30a0*/  MEMBAR.ALL.CTA ;  /* 0x0000000000007992 */ /* 0x0007ec0000008000 */
[----:B---3--:R-:W3:Y:S01]  /*30b0*/  FENCE.VIEW.ASYNC.S ;  /* 0x00000000000073c6 */ /* 0x008ee20000000000 */
[----:B------:R-:W-:Y:S01]  /*30c0*/  SEL R11, R11, RZ, P1 ;  /* 0x000000ff0b0b7207 */ /* 0x000fe20000800000 */
[----:B---3--:R3:W-:Y:S01]  /*30d0*/  SYNCS.ARRIVE.TRANS64.RED.A1T0 RZ, [R2+URZ], RZ ;  /* 0x000000ff02ff79a7 */ /* 0x0087e200081004ff */
[----:B--2---:R-:W-:-:S02]  /*30e0*/  LOP3.LUT P3, RZ, R6, 0x1, RZ, 0xc0, !PT ;  /* 0x0000000106ff7812 */ /* 0x004fc4000786c0ff */
[----:B------:R-:W-:-:S04]  /*30f0*/  SEL R5, RZ, 0x1, P1 ;  /* 0x00000001ff057807 */ /* 0x000fc80000800000 */
[----:B------:R-:W-:Y:S02]  /*3100*/  LOP3.LUT R10, R10, R5, RZ, 0x3c, !PT ;  /* 0x000000050a0a7212 */ /* 0x000fe400078e3cff */
[----:B---3--:R-:W-:-:S04]  /*3110*/  SEL R2, RZ, 0x1, P0 ;  /* 0x00000001ff027807 */ /* 0x008fc80000000000 */
[----:B------:R-:W-:Y:S01]  /*3120*/  LOP3.LUT R9, R9, R2, RZ, 0x3c, !PT ;  /* 0x0000000209097212 */ /* 0x000fe200078e3cff */
[----:B------:R-:W-:Y:S06]  /*3130*/  @P3 BRA `(.L_x_56) ;  /* 0xfffffffc002c3947 */ /* 0x000fec000383ffff */
[----:B------:R-:W-:Y:S01]  /*3140*/  ULEA UR4, UR5, UR6, 0x3 ;  /* 0x0000000605047291 */ /* 0x000fe2000f8e18ff */
[----:B------:R-:W-:-:S08]  /*3150*/  SHF.L.U32 R3, R12, 0x1f, RZ ;  /* 0x0000001f0c037819 */ /* 0x000fd000000006ff */
[----:B------:R-:W2:Y:S02]  /*3160*/  SYNCS.PHASECHK.TRANS64 P0, [UR4+0xc0], R3 ;  /* 0x0000c003ff0075a7 */ /* 0x000ea40008001004 */
[----:B--2---:R-:W-:Y:S05]  /*3170*/  @P0 BRA `(.L_x_57) ;  /* 0x0000000000080947 */ /* 0x004fea0003800000 */
[----:B------:R-:W2:Y:S02]  /*3180*/  SYNCS.PHASECHK.TRANS64.TRYWAIT P0, [UR4+0xc0], R3 ;  /* 0x0000c003ff0075a7 */ /* 0x000ea40008001104 */
[----:B--2---:R-:W-:Y:S05]  /*3190*/  @!P0 BRA `(.L_x_58) ;  /* 0x0000004c00fc8947 */ /* 0x004fea0003800000 */
.L_x_57:
[----:B------:R-:W-:-:S04]  /*31a0*/  UIADD3 UR7, UPT, UPT, UR5, 0x1, URZ ;  /* 0x0000000105077890 */ /* 0x000fc8000fffe0ff */
[----:B------:R-:W-:-:S04]  /*31b0*/  UISETP.NE.AND UP0, UPT, UR7, 0x2, UPT ;  /* 0x000000020700788c */ /* 0x000fc8000bf05270 */
[----:B------:R-:W-:Y:S02]  /*31c0*/  USEL UR8, URZ, 0x1, UP0 ;  /* 0x00000001ff087887 */ /* 0x000fe40008000000 */
[----:B------:R-:W-:-:S04]  /*31d0*/  USEL UR7, UR7, URZ, UP0 ;  /* 0x000000ff07077287 */ /* 0x000fc80008000000 */
[----:B------:R-:W-:Y:S01]  /*31e0*/  ULEA UR7, UR7, UR6, 0x3 ;  /* 0x0000000607077291 */ /* 0x000fe2000f8e18ff */
[----:B--2---:R-:W-:-:S04]  /*31f0*/  LOP3.LUT R3, R12, UR8, RZ, 0x3c, !PT ;  /* 0x000000080c037c12 */ /* 0x004fc8000f8e3cff */
[----:B------:R-:W-:-:S04]  /*3200*/  SHF.L.U32 R0, R3, 0x1f, RZ ;  /* 0x0000001f03007819 */ /* 0x000fc800000006ff */
[----:B------:R-:W2:Y:S02]  /*3210*/  SYNCS.PHASECHK.TRANS64 P0, [UR7+0xc0], R0 ;  /* 0x0000c000ff0075a7 */ /* 0x000ea40008001007 */
[----:B-12---:R-:W-:Y:S05]  /*3220*/  @P0 EXIT ;  /* 0x000000000000094d */ /* 0x006fea0003800000 */
[----:B------:R-:W-:Y:S02]  /*3230*/  SHF.L.U32 R3, R3, 0x1f, RZ ;  /* 0x0000001f03037819 */ /* 0x000fe400000006ff */
[----:B------:R-:W-:-:S07]  /*3240*/  MOV R0, UR7 ;  /* 0x0000000700007c02 */ /* 0x000fce0008000f00 */
.L_x_59:
[----:B-1----:R1:W2:Y:S02]  /*3250*/  SYNCS.PHASECHK.TRANS64.TRYWAIT P0, [R0+URZ+0xc0], R3 ;  /* 0x0000c003000075a7 */ /* 0x0022a400080011ff */
[----:B--2---:R-:W-:Y:S05]  /*3260*/  @!P0 NANOSLEEP.SYNCS 0x989680 ;  /* 0x009896800000895d */ /* 0x004fea0003900000 */
[----:B------:R-:W2:Y:S02]  /*3270*/  @!P0 SYNCS.PHASECHK.TRANS64 P0, [R0+URZ+0xc0], R3 ;  /* 0x0000c003000085a7 */ /* 0x000ea400080010ff */
[----:B--2---:R-:W-:Y:S05]  /*3280*/  @P0 EXIT ;  /* 0x000000000000094d */ /* 0x004fea0003800000 */
[----:B------:R-:W-:Y:S05]  /*3290*/  BRA `(.L_x_59) ;  /* 0xfffffffc00ec7947 */ /* 0x000fea000383ffff */
.L_x_52:
[----:B------:R-:W-:Y:S05]  /*32a0*/  BRA.U UP4, `(.L_x_60) ;  /* 0x0000000d04d87547 */ /* 0x000fea000b800000 */
[----:B------:R-:W2:Y:S01]  /*32b0*/  S2UR UR7, SR_CgaCtaId ;  /* 0x00000000000779c3 */ /* 0x000ea20000008800 */
[----:B------:R-:W-:Y:S01]  /*32c0*/  UMOV UR4, 0x40 ;  /* 0x0000004000047882 */ /* 0x000fe20000000000 */
[----:B------:R-:W-:Y:S01]  /*32d0*/  NOP ;  /* 0x0000000000007918 */ /* 0x000fe20000000000 */
[----:B------:R-:W-:Y:S01]  /*32e0*/  UMOV UR6, 0x400 ;  /* 0x0000040000067882 */ /* 0x000fe20000000000 */
[----:B--2---:R-:W-:Y:S02]  /*32f0*/  ULEA UR5, UR7, UR4, 0x18 ;  /* 0x0000000407057291 */ /* 0x004fe4000f8ec0ff */
[----:B------:R-:W-:-:S07]  /*3300*/  ULEA UR6, UR7, UR6, 0x18 ;  /* 0x0000000607067291 */ /* 0x000fce000f8ec0ff */
[----:B------:R-:W2:Y:S02]  /*3310*/  LDS.U8 R0, [UR5+0x1c] ;  /* 0x00001c05ff007984 */ /* 0x000ea40008000000 */
[----:B--2---:R-:W-:-:S13]  /*3320*/  ISETP.NE.AND P0, PT, R0, RZ, PT ;  /* 0x000000ff0000720c */ /* 0x004fda0003f05270 */
[----:B------:R-:W-:Y:S05]  /*3330*/  @P0 BRA `(.L_x_61) ;  /* 0x0000000000580947 */ /* 0x000fea0003800000 */
[----:B------:R-:W-:-:S13]  /*3340*/  ELECT P0, URZ, PT ;  /* 0x0000000000ff782f */ /* 0x000fda0003800000 */
[----:B------:R-:W-:Y:S05]  /*3350*/  @!P0 BRA `(.L_x_62) ;  /* 0x0000000000608947 */ /* 0x000fea0003800000 */
[----:B------:R-:W-:Y:S01]  /*3360*/  UMOV UR4, 0x10 ;  /* 0x0000001000047882 */ /* 0x000fe20000000000 */
[----:B------:R-:W-:Y:S01]  /*3370*/  HFMA2 R0, -RZ, RZ, 0, 5.9604644775390625e-08 ;  /* 0x00000001ff007431 */ /* 0x000fe200000001ff */
[----:B------:R-:W-:-:S03]  /*3380*/  MOV R3, 0xffff ;  /* 0x0000ffff00037802 */ /* 0x000fc60000000f00 */
[----:B------:R-:W-:Y:S04]  /*3390*/  DEPBAR.LE SB2, 0x36 ;  /* 0x0000ad800000791a */ /* 0x000fe80000000000 */
[----:B------:R-:W2:Y:S02]  /*33a0*/  UTCATOMSWS.FIND_AND_SET.ALIGN UP0, UR4, UR4 ;  /* 0x00000004000475e3 */ /* 0x000ea40008000800 */
[----:B--2---:R-:W-:Y:S01]  /*33b0*/  MOV R4, UR4 ;  /* 0x0000000400047c02 */ /* 0x004fe20008000f00 */
[----:B------:R-:W-:Y:S06]  /*33c0*/  BRA.U UP0, `(.L_x_63) ;  /* 0x0000000100187547 */ /* 0x000fec000b800000 */
.L_x_64:
[----:B------:R-:W-:Y:S05]  /*33d0*/  NANOSLEEP 0x64 ;  /* 0x000000640000795d */ /* 0x000fea0003800000 */
[----:B------:R-:W-:-:S05]  /*33e0*/  UMOV UR4, 0x10 ;  /* 0x0000001000047882 */ /* 0x000fca0000000000 */
[----:B------:R-:W-:Y:S04]  /*33f0*/  DEPBAR.LE SB2, 0x36 ;  /* 0x0000ad800000791a */ /* 0x000fe80000000000 */
[----:B------:R-:W2:Y:S02]  /*3400*/  UTCATOMSWS.FIND_AND_SET.ALIGN UP0, UR4, UR4 ;  /* 0x00000004000475e3 */ /* 0x000ea40008000800 */
[----:B--2---:R-:W-:Y:S01]  /*3410*/  MOV R4, UR4 ;  /* 0x0000000400047c02 */ /* 0x004fe20008000f00 */
[----:B------:R-:W-:Y:S05]  /*3420*/  BRA.U !UP0, `(.L_x_64) ;  /* 0xfffffffd08e87547 */ /* 0x000fea000b83ffff */
.L_x_63:
[-C--:B------:R-:W-:Y:S02]  /*3430*/  SHF.L.U32 R3, R3, R4.reuse, RZ ;  /* 0x0000000403037219 */ /* 0x080fe400000006ff */
[----:B------:R-:W-:Y:S01]  /*3440*/  SHF.L.U32 R0, R0, R4, RZ ;  /* 0x0000000400007219 */ /* 0x000fe200000006ff */
[----:B------:R-:W-:Y:S02]  /*3450*/  IMAD.SHL.U32 R4, R4, 0x20, RZ ;  /* 0x0000002004047824 */ /* 0x000fe400078e00ff */
[----:B------:R2:W-:Y:S04]  /*3460*/  ATOMS.OR RZ, [UR5+0x14], R3 ;  /* 0x00001403ffff798c */ /* 0x0005e8000b000005 */
[----:B------:R2:W-:Y:S04]  /*3470*/  ATOMS.OR RZ, [UR5+0x18], R0 ;  /* 0x00001800ffff798c */ /* 0x0005e8000b000005 */
[----:B------:R2:W-:Y:S01]  /*3480*/  STS [UR6+0x160], R4 ;  /* 0x00016004ff007988 */ /* 0x0005e20008000806 */
[----:B------:R-:W-:Y:S05]  /*3490*/  BRA `(.L_x_62) ;  /* 0x0000000000107947 */ /* 0x000fea0003800000 */
.L_x_61:
[----:B------:R-:W-:Y:S02]  /*34a0*/  MOV R0, 0xffffffff ;  /* 0xffffffff00007802 */ /* 0x000fe40000000f00 */
[----:B------:R-:W-:-:S03]  /*34b0*/  MOV R4, 0x34e0 ;  /* 0x000034e000047802 */ /* 0x000fc60000000f00 */
[----:B------:R2:W-:Y:S04]  /*34c0*/  STS [UR6+0x160], R0 ;  /* 0x00016000ff007988 */ /* 0x0005e80008000806 */
[----:B-12--5:R-:W-:Y:S05]  /*34d0*/  CALL.REL.NOINC `($__internal_1_$__cuda_sm10x_tcgen05_guardrail_trap_phase_invalid_during_alloc) ;  /* 0x0000005000b87944 */ /* 0x026fea0003c00000 */
.L_x_62:
[----:B------:R-:W-:Y:S05]  /*34e0*/  WARPSYNC.ALL ;  /* 0x0000000000007948 */ /* 0x000fea0003800000 */
[----:B------:R-:W3:Y:S01]  /*34f0*/  S2UR UR4, SR_CgaCtaId ;  /* 0x00000000000479c3 */ /* 0x000ee20000008800 */
[----:B------:R-:W-:Y:S01]  /*3500*/  UMOV UR26, 0x400 ;  /* 0x00000400001a7882 */ /* 0x000fe20000000000 */
[----:B------:R-:W-:-:S06]  /*3510*/  NOP ;  /* 0x0000000000007918 */ /* 0x000fcc0000000000 */
[----:B------:R-:W-:Y:S06]  /*3520*/  BAR.ARV 0x6, 0xa0 ;  /* 0x0182800000007b1d */ /* 0x000fec0000002000 */
[----:B------:R-:W4:Y:S01]  /*3530*/  LDCU UR5, c[0x0][0x38c] ;  /* 0x00007180ff0577ac */ /* 0x000f220008000800 */
[----:B------:R-:W-:Y:S01]  /*3540*/  LOP3.LUT R2, R2, 0xffff, RZ, 0xc0, !PT ;  /* 0x0000ffff02027812 */ /* 0x000fe200078ec0ff */
[----:B------:R-:W-:Y:S01]  /*3550*/  IMAD.MOV.U32 R11, RZ, RZ, 0x1 ;  /* 0x00000001ff0b7424 */ /* 0x000fe200078e00ff */
[----:B------:R-:W-:Y:S01]  /*3560*/  CS2R R8, SRZ ;  /* 0x0000000000087805 */ /* 0x000fe2000001ff00 */
[----:B------:R-:W1:Y:S01]  /*3570*/  LDCU UR7, c[0x0][0x38c] ;  /* 0x00007180ff0777ac */ /* 0x000e620008000800 */
[----:B------:R-:W-:Y:S01]  /*3580*/  R2UR UR27, R2 ;  /* 0x00000000021b72ca */ /* 0x000fe200000e0000 */
[----:B------:R-:W-:Y:S01]  /*3590*/  IMAD.MOV.U32 R10, RZ, RZ, RZ ;  /* 0x000000ffff0a7224 */ /* 0x000fe200078e00ff */
[----:B------:R-:W-:Y:S01]  /*35a0*/  UMOV UR30, URZ ;  /* 0x000000ff001e7c82 */ /* 0x000fe20008000000 */
[----:B------:R-:W-:Y:S01]  /*35b0*/  UMOV UR24, URZ ;  /* 0x000000ff00187c82 */ /* 0x000fe20008000000 */
[----:B---3--:R-:W-:Y:S01]  /*35c0*/  ULEA UR26, UR4, UR26, 0x18 ;  /* 0x0000001a041a7291 */ /* 0x008fe2000f8ec0ff */
[----:B------:R-:W-:Y:S01]  /*35d0*/  UMOV UR38, 0x0 ;  /* 0x0000000000267882 */ /* 0x000fe20000000000 */
[----:B------:R-:W-:-:S02]  /*35e0*/  UMOV UR39, 0x4200490 ;  /* 0x0420049000277882 */ /* 0x000fc40000000000 */
[----:B------:R-:W-:Y:S02]  /*35f0*/  UIADD3 UR4, UPT, UPT, UR26, 0x4400, URZ ;  /* 0x000044001a047890 */ /* 0x000fe4000fffe0ff */
[----:B------:R-:W-:Y:S02]  /*3600*/  UIADD3 UR6, UPT, UPT, UR26, 0x14400, URZ ;  /* 0x000144001a067890 */ /* 0x000fe4000fffe0ff */
[----:B----4-:R-:W-:Y:S01]  /*3610*/  UIADD3 UR5, UPT, UPT, UR5, 0x7f, URZ ;  /* 0x0000007f05057890 */ /* 0x010fe2000fffe0ff */
[----:B--2---:R-:W2:Y:S01]  /*3620*/  LDS R0, [UR26+0x160] ;  /* 0x0001601aff007984 */ /* 0x004ea20008000800 */
[----:B-1----:R-:W-:Y:S01]  /*3630*/  UMOV UR36, 0x0 ;  /* 0x0000000000247882 */ /* 0x002fe20000000000 */
[----:B------:R-:W-:Y:S01]  /*3640*/  UMOV UR37, 0x4200490 ;  /* 0x0420049000257882 */ /* 0x000fe20000000000 */
[----:B------:R-:W-:Y:S02]  /*3650*/  USHF.R.S32.HI UR40, URZ, 0x1f, UR5 ;  /* 0x0000001fff287899 */ /* 0x000fe40008011405 */
[----:B------:R-:W-:-:S02]  /*3660*/  UISETP.GE.AND UP4, UPT, UR7, 0x1, UPT ;  /* 0x000000010700788c */ /* 0x000fc4000bf86270 */
[----:B------:R-:W-:Y:S02]  /*3670*/  ULEA.HI UR40, UR40, UR5, URZ, 0x7 ;  /* 0x0000000528287291 */ /* 0x000fe4000f8f38ff */
[----:B------:R-:W-:Y:S02]  /*3680*/  USHF.R.U32.HI UR5, URZ, 0x4, UR4 ;  /* 0x00000004ff057899 */ /* 0x000fe40008011604 */
[----:B------:R-:W-:Y:S02]  /*3690*/  USHF.R.S32.HI UR40, URZ, 0x7, UR40 ;  /* 0x00000007ff287899 */ /* 0x000fe40008011428 */
[----:B------:R-:W-:Y:S02]  /*36a0*/  USHF.R.U32.HI UR4, URZ, 0x4, UR6 ;  /* 0x00000004ff047899 */ /* 0x000fe40008011606 */
[----:B------:R-:W-:Y:S02]  /*36b0*/  UISETP.LT.AND UP0, UPT, UR40, 0x1, UPT ;  /* 0x000000012800788c */ /* 0x000fe4000bf01270 */
[----:B------:R-:W-:-:S02]  /*36c0*/  ULOP3.LUT UR5, UR5, 0x3fff, URZ, 0xc0, !UPT ;  /* 0x00003fff05057892 */ /* 0x000fc4000f8ec0ff */
[----:B------:R-:W-:Y:S02]  /*36d0*/  ULOP3.LUT UR4, UR4, 0x3fff, URZ, 0xc0, !UPT ;  /* 0x00003fff04047892 */ /* 0x000fe4000f8ec0ff */
[----:B------:R-:W-:Y:S02]  /*36e0*/  USEL UR41, UR40, 0x1, !UP0 ;  /* 0x0000000128297887 */ /* 0x000fe4000c000000 */
[----:B------:R-:W-:Y:S02]  /*36f0*/  ULOP3.LUT UR28, UR5, 0x10000, URZ, 0xfc, !UPT ;  /* 0x00010000051c7892 */ /* 0x000fe4000f8efcff */
[----:B------:R-:W-:Y:S02]  /*3700*/  ULOP3.LUT UR29, UR4, 0x10000, URZ, 0xfc, !UPT ;  /* 0x00010000041d7892 */ /* 0x000fe4000f8efcff */
[----:B------:R-:W-:Y:S01]  /*3710*/  UIADD3 UR41, UPT, UPT, -UR41, URZ, URZ ;  /* 0x000000ff29297290 */ /* 0x000fe2000fffe1ff */
[----:B------:R-:W-:Y:S01]  /*3720*/  UMOV UR34, 0x0 ;  /* 0x0000000000227882 */ /* 0x000fe20000000000 */
[----:B------:R-:W-:Y:S01]  /*3730*/  UMOV UR35, 0x4200490 ;  /* 0x0420049000237882 */ /* 0x000fe20000000000 */
[----:B------:R-:W-:Y:S01]  /*3740*/  UMOV UR32, 0x0 ;  /* 0x0000000000207882 */ /* 0x000fe20000000000 */
[----:B------:R-:W-:Y:S01]  /*3750*/  UMOV UR33, 0x4200490 ;  /* 0x0420049000217882 */ /* 0x000fe20000000000 */
[----:B--2---:R-:W-:-:S15]  /*3760*/  R2UR UR42, R0 ;  /* 0x00000000002a72ca */ /* 0x004fde00000e0000 */
.L_x_71:
[----:B------:R-:W-:Y:S02]  /*3770*/  LEA R0, R10, UR26, 0x3 ;  /* 0x0000001a0a007c11 */ /* 0x000fe4000f8e18ff */
[----:B------:R-:W-:Y:S02]  /*3780*/  SHF.L.U32 R5, R9, 0x1f, RZ ;  /* 0x0000001f09057819 */ /* 0x000fe400000006ff */
[----:B------:R-:W-:Y:S01]  /*3790*/  PLOP3.LUT P0, PT, PT, PT, UP4, 0x80, 0x8 ;  /* 0x000000000008781c */ /* 0x000fe20003f0f048 */
[----:B------:R-:W-:Y:S01]  /*37a0*/  VIADD R3, R0, 0xc0 ;  /* 0x000000c000037836 */ /* 0x000fe20000000000 */
[----:B-1----:R-:W1:Y:S02]  /*37b0*/  SYNCS.PHASECHK.TRANS64.TRYWAIT P1, [R0+URZ+0xb0], R5 ;  /* 0x0000b005000075a7 */ /* 0x002e6400080211ff */
[----:B-1-3--:R-:W-:Y:S09]  /*37c0*/  @!P1 BRA `(.L_x_65) ;  /* 0x0000004800889947 */ /* 0x00aff20003800000 */
.L_x_140:
[----:B------:R-:W-:Y:S01]  /*37d0*/  LEA R4, R10, UR26, 0x4 ;  /* 0x0000001a0a047c11 */ /* 0x000fe2000f8e20ff */
[----:B------:R-:W-:Y:S01]  /*37e0*/  @UP4 ULEA UR4, UR24, UR26, 0x3 ;  /* 0x0000001a18044291 */ /* 0x000fe2000f8e18ff */
[----:B------:R-:W-:Y:S01]  /*37f0*/  PLOP3.LUT P2, PT, PT, PT, PT, 0x80, 0x8 ;  /* 0x000000000008781c */ /* 0x000fe20003f4f070 */
[----:B------:R-:W-:Y:S01]  /*3800*/  ULEA UR31, UR30, UR26, 0x3 ;  /* 0x0000001a1e1f7291 */ /* 0x000fe2000f8e18ff */
[----:B------:R-:W-:Y:S02]  /*3810*/  PRMT R3, RZ, 0x654, R3 ;  /* 0x00000654ff037816 */ /* 0x000fe40000000003 */
[----:B-1----:R-:W1:Y:S01]  /*3820*/  LDS.128 R4, [R4+0x140] ;  /* 0x0001400004047984 */ /* 0x002e620000000c00 */
[----:B------:R-:W-:Y:S02]  /*3830*/  @P0 SHF.L.U32 R2, R8, 0x1f, RZ ;  /* 0x0000001f08020819 */ /* 0x000fe400000006ff */
[----:B------:R-:W-:Y:S01]  /*3840*/  SHF.L.U32 R0, R11, 0x1f, RZ ;  /* 0x0000001f0b007819 */ /* 0x000fe200000006ff */
[----:B------:R-:W-:Y:S01]  /*3850*/  @!PT LDS RZ, [RZ] ;  /* 0x00000000fffff984 */ /* 0x000fe20000000800 */
[----:B------:R-:W-:Y:S01]  /*3860*/  @!PT LDS RZ, [RZ] ;  /* 0x00000000fffff984 */ /* 0x000fe20000000800 */
[----:B------:R-:W-:Y:S01]  /*3870*/  @!PT LDS RZ, [RZ] ;  /* 0x00000000fffff984 */ /* 0x000fe20000000800 */
[----:B------:R-:W-:Y:S01]  /*3880*/  @!PT LDS RZ, [RZ] ;  /* 0x00000000fffff984 */ /* 0x000fe20000000800 */
[----:B------:R2:W-:Y:S06]  /*3890*/  MEMBAR.ALL.CTA ;  /* 0x0000000000007992 */ /* 0x0005ec0000008000 */
[----:B--2---:R-:W2:Y:S02]  /*38a0*/  FENCE.VIEW.ASYNC.S ;  /* 0x00000000000073c6 */ /* 0x004ea40000000000 */
[----:B--2---:R2:W-:Y:S01]  /*38b0*/  SYNCS.ARRIVE.TRANS64.RED.A1T0 RZ, [R3+URZ], RZ ;  /* 0x000000ff03ff79a7 */ /* 0x0045e200081004ff */
[----:B------:R2:W3:Y:S01]  /*38c0*/  @P0 SYNCS.PHASECHK.TRANS64.TRYWAIT P2, [UR4], R2 ;  /* 0x00000002ff0005a7 */ /* 0x0004e20008041104 */
[----:B------:R-:W-:Y:S01]  /*38d0*/  ULEA.HI UR4, UR30, UR30, URZ, 0x1 ;  /* 0x0000001e1e047291 */ /* 0x000fe2000f8f08ff */
[----:B-1----:R-:W-:-:S03]  /*38e0*/  LOP3.LUT P1, RZ, R6, 0x1, RZ, 0xc0, !PT ;  /* 0x0000000106ff7812 */ /* 0x002fc6000782c0ff */
[----:B------:R-:W-:Y:S02]  /*38f0*/  USHF.L.U32 UR11, UR4, 0x6, URZ ;  /* 0x00000006040b7899 */ /* 0x000fe400080006ff */
[----:B------:R-:W-:Y:S02]  /*3900*/  ULOP3.LUT UR4, UR4, 0xffe, URZ, 0xc0, !UPT ;  /* 0x00000ffe04047892 */ /* 0x000fe4000f8ec0ff */
[----:B------:R-:W-:Y:S02]  /*3910*/  ULOP3.LUT UR11, UR11, 0xffffff80, URZ, 0xc0, !UPT ;  /* 0xffffff800b0b7892 */ /* 0x000fe4000f8ec0ff */
[----:B------:R-:W-:Y:S02]  /*3920*/  UIADD3 UR4, UPT, UPT, -UR4, UR30, URZ ;  /* 0x0000001e04047290 */ /* 0x000fe4000fffe1ff */
[----:B------:R-:W-:Y:S01]  /*3930*/  UIADD3 UR11, UPT, UPT, UR42, UR11, URZ ;  /* 0x0000000b2a0b7290 */ /* 0x000fe2000fffe0ff */
[----:B------:R-:W1:Y:S03]  /*3940*/  SYNCS.PHASECHK.TRANS64.TRYWAIT P0, [UR31+0xf0], R0 ;  /* 0x0000f000ff0075a7 */ /* 0x000e66000800111f */
[----:B------:R-:W-:Y:S01]  /*3950*/  ULEA UR11, UR4, UR11, 0x14 ;  /* 0x0000000b040b7291 */ /* 0x000fe2000f8ea0ff */
[----:B-123--:R-:W-:Y:S11]  /*3960*/  @!P0 BRA `(.L_x_66) ;  /* 0x0000004800348947 */ /* 0x00eff60003800000 */
.L_x_142:
[----:B------:R-:W-:Y:S01]  /*3970*/  IADD3 R10, PT, PT, R10, 0x1, RZ ;  /* 0x000000010a0a7810 */ /* 0x000fe20007ffe0ff */
[----:B------:R-:W-:Y:S06]  /*3980*/  BRA.U !UP4, `(.L_x_67) ;  /* 0x000000010cc07547 */ /* 0x000fec000b800000 */
[----:B------:R-:W-:Y:S01]  /*3990*/  UPLOP3.LUT UP2, UPT, UPT, UPT, UPT, 0x40, 0x4 ;  /* 0x000000000004789c */ /* 0x000fe20003f4e870 */
[----:B------:R-:W-:Y:S01]  /*39a0*/  UMOV UR23, UR41 ;  /* 0x0000002900177c82 */ /* 0x000fe20008000000 */
[----:B------:R-:W-:Y:S01]  /*39b0*/  UMOV UR22, UR40 ;  /* 0x0000002800167c82 */ /* 0x000fe20008000000 */
[----:B------:R-:W-:-:S08]  /*39c0*/  UMOV UR10, UR24 ;  /* 0x00000018000a7c82 */ /* 0x000fd00008000000 */
.L_x_70:
[----:B------:R-:W-:Y:S02]  /*39d0*/  UIADD3 UR23, UPT, UPT, UR23, 0x1, URZ ;  /* 0x0000000117177890 */ /* 0x000fe4000fffe0ff */
[----:B--2---:R-:W-:Y:S02]  /*39e0*/  ULEA UR5, UR10, UR26, 0x3 ;  /* 0x0000001a0a057291 */ /* 0x004fe4000f8e18ff */
[----:B------:R-:W-:Y:S01]  /*39f0*/  UISETP.NE.AND UP3, UPT, UR23, URZ, UPT ;  /* 0x000000ff1700728c */ /* 0x000fe2000bf65270 */
[----:B---3--:R-:W-:Y:S10]  /*3a00*/  @P2 BRA `(.L_x_68) ;  /* 0x00000000000c2947 */ /* 0x008ff40003800000 */
[----:B-1----:R-:W-:Y:S04]  /*3a10*/  SHF.L.U32 R3, R8, 0x1f, RZ ;  /* 0x0000001f08037819 */ /* 0x002fe800000006ff */
[----:B------:R-:W1:Y:S02]  /*3a20*/  SYNCS.PHASECHK.TRANS64.TRYWAIT P0, [UR5], R3 ;  /* 0x00000003ff0075a7 */ /* 0x000e640008001105 */
[----:B-1----:R-:W-:Y:S05]  /*3a30*/  @!P0 BRA `(.L_x_69) ;  /* 0x0000004800188947 */ /* 0x002fea0003800000 */
.L_x_68:
[----:B------:R-:W-:Y:S01]  /*3a40*/  UISETP.NE.AND UP0, UPT, UR22, 0x1, UPT ;  /* 0x000000011600788c */ /* 0x000fe2000bf05270 */
[----:B------:R-:W-:Y:S01]  /*3a50*/  PLOP3.LUT P2, PT, PT, PT, PT, 0x80, 0x8 ;  /* 0x000000000008781c */ /* 0x000fe20003f4f070 */
[----:B------:R-:W-:Y:S02]  /*3a60*/  UIADD3 UR4, UPT, UPT, UR10, 0x1, URZ ;  /* 0x000000010a047890 */ /* 0x000fe4000fffe0ff */
[----:B------:R-:W-:Y:S02]  /*3a70*/  UIADD3 UR25, UPT, UPT, UR5, 0x40, URZ ;  /* 0x0000004005197890 */ /* 0x000fe4000fffe0ff */
[----:B------:R-:W-:Y:S01]  /*3a80*/  UISETP.NE.AND UP1, UPT, UR4, 0x8, UPT ;  /* 0x000000080400788c */ /* 0x000fe2000bf25270 */
[----:B------:R-:W-:Y:S01]  /*3a90*/  PLOP3.LUT P0, PT, PT, PT, UP0, 0x80, 0x8 ;  /* 0x000000000008781c */ /* 0x000fe20003f0f008 */
[----:B------:R-:W-:Y:S02]  /*3aa0*/  UIADD3 UR22, UPT, UPT, UR22, -0x1, URZ ;  /* 0xffffffff16167890 */ /* 0x000fe4000fffe0ff */
[----:B------:R-:W-:Y:S02]  /*3ab0*/  USEL UR6, URZ, 0x1, UP1 ;  /* 0x00000001ff067887 */ /* 0x000fe40008800000 */
[----:B------:R-:W-:Y:S01]  /*3ac0*/  USEL UR24, UR4, URZ, UP1 ;  /* 0x000000ff04187287 */ /* 0x000fe20008800000 */
[----:B------:R-:W-:Y:S01]  /*3ad0*/  UMOV UR7, 0x40004040 ;  /* 0x4000404000077882 */ /* 0x000fe20000000000 */
[----:B------:R-:W-:Y:S02]  /*3ae0*/  UMOV UR5, 0x40004040 ;  /* 0x4000404000057882 */ /* 0x000fe40000000000 */
[----:B------:R-:W-:Y:S01]  /*3af0*/  @UP0 ULEA UR4, UR24, UR26, 0x3 ;  /* 0x0000001a18040291 */ /* 0x000fe2000f8e18ff */
[----:B------:R-:W-:Y:S01]  /*3b00*/  LOP3.LUT R8, R8, UR6, RZ, 0x3c, !PT ;  /* 0x0000000608087c12 */ /* 0x000fe2000f8e3cff */
[----:B------:R-:W-:Y:S01]  /*3b10*/  ULEA UR6, UR10, UR29, 0xa ;  /* 0x0000001d0a067291 */ /* 0x000fe2000f8e50ff */
[----:B------:R-:W-:Y:S02]  /*3b20*/  UMOV UR21, 0x40004040 ;  /* 0x4000404000157882 */ /* 0x000fe40000000000 */
[----:B-1----:R-:W-:Y:S01]  /*3b30*/  @P0 SHF.L.U32 R0, R8, 0x1f, RZ ;  /* 0x0000001f08000819 */ /* 0x002fe200000006ff */
[----:B------:R-:W-:Y:S02]  /*3b40*/  UIADD3 UR20, UPT, UPT, UR6, 0x2, URZ ;  /* 0x0000000206147890 */ /* 0x000fe4000fffe0ff */
[----:B------:R-:W-:Y:S01]  /*3b50*/  UIADD3 UR16, UPT, UPT, UR6, 0x4, URZ ;  /* 0x0000000406107890 */ /* 0x000fe2000fffe0ff */
[----:B------:R2:W3:Y:S01]  /*3b60*/  @P0 SYNCS.PHASECHK.TRANS64.TRYWAIT P2, [UR4], R0 ;  /* 0x00000000ff0005a7 */ /* 0x0004e20008041104 */
[----:B------:R-:W-:Y:S02]  /*3b70*/  ULEA UR4, UR10, UR28, 0x9 ;  /* 0x0000001c0a047291 */ /* 0x000fe4000f8e48ff */
[----:B------:R-:W-:Y:S02]  /*3b80*/  UIADD3 UR12, UPT, UPT, UR6, 0x6, URZ ;  /* 0x00000006060c7890 */ /* 0x000fe4000fffe0ff */
[----:B------:R-:W-:Y:S02]  /*3b90*/  UIADD3 UR18, UPT, UPT, UR4, 0x2, URZ ;  /* 0x0000000204127890 */ /* 0x000fe4000fffe0ff */
[----:B------:R-:W-:Y:S02]  /*3ba0*/  UIADD3 UR14, UPT, UPT, UR4, 0x4, URZ ;  /* 0x00000004040e7890 */ /* 0x000fe4000fffe0ff */
[----:B------:R-:W-:Y:S01]  /*3bb0*/  UIADD3 UR8, UPT, UPT, UR4, 0x6, URZ ;  /* 0x0000000604087890 */ /* 0x000fe2000fffe0ff */
[----:B------:R2:W-:Y:S01]  /*3bc0*/  UTCQMMA gdesc[UR4], gdesc[UR6], tmem[UR11], tmem[UR38], idesc[UR39], UP2 ;  /* 0x00ff2606040075ea */ /* 0x0005e2000900030b */
[----:B------:R-:W-:Y:S01]  /*3bd0*/  UPLOP3.LUT UP2, UPT, UPT, UPT, UPT, 0x80, 0x8 ;  /* 0x000000000008789c */ /* 0x000fe20003f4f070 */
[----:B------:R-:W-:Y:S01]  /*3be0*/  UMOV UR19, 0x40004040 ;  /* 0x4000404000137882 */ /* 0x000fe20000000000 */
[----:B------:R-:W-:Y:S01]  /*3bf0*/  UMOV UR17, 0x40004040 ;  /* 0x4000404000117882 */ /* 0x000fe20000000000 */
[----:B------:R2:W-:Y:S01]  /*3c00*/  UTCQMMA gdesc[UR18], gdesc[UR20], tmem[UR11], tmem[UR36], idesc[UR37], UPT ;  /* 0x00ff2414120075ea */ /* 0x0005e2000b80030b */
[----:B------:R-:W-:Y:S01]  /*3c10*/  UMOV UR15, 0x40004040 ;  /* 0x40004040000f7882 */ /* 0x000fe20000000000 */
[----:B------:R-:W-:Y:S01]  /*3c20*/  UMOV UR13, 0x40004040 ;  /* 0x40004040000d7882 */ /* 0x000fe20000000000 */
[----:B------:R-:W-:Y:S01]  /*3c30*/  UMOV UR9, 0x40004040 ;  /* 0x4000404000097882 */ /* 0x000fe20000000000 */
[----:B------:R2:W-:Y:S01]  /*3c40*/  UTCQMMA gdesc[UR14], gdesc[UR16], tmem[UR11], tmem[UR34], idesc[UR35], UPT ;  /* 0x00ff22100e0075ea */ /* 0x0005e2000b80030b */
[----:B------:R2:W-:Y:S01]  /*3c50*/  UTCQMMA gdesc[UR8], gdesc[UR12], tmem[UR11], tmem[UR32], idesc[UR33], UPT ;  /* 0x00ff200c080075ea */ /* 0x0005e2000b80030b */
[----:B------:R2:W-:Y:S01]  /*3c60*/  UTCBAR.MULTICAST [UR25], URZ, UR27 ;  /* 0x000000ff190073e9 */ /* 0x0005e2000800081b */
[----:B------:R-:W-:Y:S01]  /*3c70*/  UMOV UR10, UR24 ;  /* 0x00000018000a7c82 */ /* 0x000fe20008000000 */
[----:B------:R-:W-:Y:S05]  /*3c80*/  BRA.U UP3, `(.L_x_70) ;  /* 0xfffffffd03507547 */ /* 0x000fea000b83ffff */
.L_x_67:
[----:B--2---:R-:W-:Y:S01]  /*3c90*/  UIADD3 UR4, UPT, UPT, UR30, 0x1, URZ ;  /* 0x000000011e047890 */ /* 0x004fe2000fffe0ff */
[C---:B------:R-:W-:Y:S01]  /*3ca0*/  ISETP.NE.AND P0, PT, R10.reuse, 0x2, PT ;  /* 0x000000020a00780c */ /* 0x040fe20003f05270 */
[----:B------:R-:W-:Y:S02]  /*3cb0*/  UIADD3 UR5, UPT, UPT, UR31, 0xd0, URZ ;  /* 0x000000d01f057890 */ /* 0x000fe4000fffe0ff */
[----:B------:R-:W-:Y:S01]  /*3cc0*/  UISETP.NE.AND UP0, UPT, UR4, 0x4, UPT ;  /* 0x000000040400788c */ /* 0x000fe2000bf05270 */
[----:B-1----:R-:W-:Y:S02]  /*3cd0*/  SEL R0, RZ, 0x1, P0 ;  /* 0x00000001ff007807 */ /* 0x002fe40000000000 */
[----:B------:R-:W-:Y:S01]  /*3ce0*/  SEL R10, R10, RZ, P0 ;  /* 0x000000ff0a0a7207 */ /* 0x000fe20000000000 */
[----:B------:R-:W-:Y:S01]  /*3cf0*/  USEL UR6, URZ, 0x1, UP0 ;  /* 0x00000001ff067887 */ /* 0x000fe20008000000 */
[----:B------:R-:W-:Y:S01]  /*3d00*/  LOP3.LUT R9, R9, R0, RZ, 0x3c, !PT ;  /* 0x0000000009097212 */ /* 0x000fe200078e3cff */
[----:B------:R-:W-:Y:S01]  /*3d10*/  USEL UR30, UR4, URZ, UP0 ;  /* 0x000000ff041e7287 */ /* 0x000fe20008000000 */
[----:B------:R1:W-:Y:S03]  /*3d20*/  UTCBAR [UR5], URZ ;  /* 0x000000ff050073e9 */ /* 0x0003e600080000ff */
[----:B------:R-:W-:Y:S01]  /*3d30*/  LOP3.LUT R11, R11, UR6, RZ, 0x3c, !PT ;  /* 0x000000060b0b7c12 */ /* 0x000fe2000f8e3cff */
[----:B------:R-:W-:Y:S07]  /*3d40*/  @P1 BRA `(.L_x_71) ;  /* 0xfffffff800881947 */ /* 0x000fee000383ffff */
[----:B------:R-:W2:Y:S01]  /*3d50*/  S2UR UR8, SR_CgaCtaId ;  /* 0x00000000000879c3 */ /* 0x000ea20000008800 */
[----:B------:R-:W-:Y:S01]  /*3d60*/  ELECT P0, URZ, PT ;  /* 0x0000000000ff782f */ /* 0x000fe20003800000 */
[----:B------:R-:W-:Y:S01]  /*3d70*/  IMAD.MOV.U32 R0, RZ, RZ, 0x1 ;  /* 0x00000001ff007424 */ /* 0x000fe200078e00ff */
[----:B------:R-:W-:Y:S01]  /*3d80*/  UIADD3 UR26, UPT, UPT, UR26, 0xf0, URZ ;  /* 0x000000f01a1a7890 */ /* 0x000fe2000fffe0ff */
[----:B------:R-:W-:Y:S01]  /*3d90*/  SHF.L.U32 R3, R11, 0x1f, RZ ;  /* 0x0000001f0b037819 */ /* 0x000fe200000006ff */
[----:B------:R-:W-:-:S03]  /*3da0*/  UMOV UR4, 0x40 ;  /* 0x0000004000047882 */ /* 0x000fc60000000000 */
[----:B------:R-:W-:Y:S01]  /*3db0*/  UVIRTCOUNT.DEALLOC.SMPOOL 0x80 ;  /* 0x000000800000784c */ /* 0x000fe20000000000 */
[----:B--2---:R-:W-:Y:S02]  /*3dc0*/  ULEA UR8, UR8, UR4, 0x18 ;  /* 0x0000000408087291 */ /* 0x004fe4000f8ec0ff */
[----:B------:R-:W-:-:S07]  /*3dd0*/  ULEA UR4, UR30, UR26, 0x3 ;  /* 0x0000001a1e047291 */ /* 0x000fce000f8e18ff */
[----:B------:R2:W-:Y:S02]  /*3de0*/  @P0 STS.U8 [UR8+0x1c], R0 ;  /* 0x00001c00ff000988 */ /* 0x0005e40008000008 */
[----:B------:R-:W4:Y:S02]  /*3df0*/  SYNCS.PHASECHK.TRANS64.TRYWAIT P0, [UR4], R3 ;  /* 0x00000003ff0075a7 */ /* 0x000f240008001104 */
[----:B--2-4-:R-:W-:Y:S05]  /*3e00*/  @!P0 BRA `(.L_x_72) ;  /* 0x00000044003c8947 */ /* 0x014fea0003800000 */
.L_x_145:
[----:B------:R-:W-:-:S04]  /*3e10*/  UIADD3 UR4, UPT, UPT, UR30, 0x1, URZ ;  /* 0x000000011e047890 */ /* 0x000fc8000fffe0ff */
[----:B------:R-:W-:-:S04]  /*3e20*/  UISETP.NE.AND UP0, UPT, UR4, 0x4, UPT ;  /* 0x000000040400788c */ /* 0x000fc8000bf05270 */
[----:B------:R-:W-:Y:S02]  /*3e30*/  USEL UR6, URZ, 0x1, UP0 ;  /* 0x00000001ff067887 */ /* 0x000fe40008000000 */
[----:B------:R-:W-:-:S04]  /*3e40*/  USEL UR4, UR4, URZ, UP0 ;  /* 0x000000ff04047287 */ /* 0x000fc80008000000 */
[----:B-1----:R-:W-:Y:S01]  /*3e50*/  ULEA UR5, UR4, UR26, 0x3 ;  /* 0x0000001a04057291 */ /* 0x002fe2000f8e18ff */
[----:B------:R-:W-:-:S04]  /*3e60*/  LOP3.LUT R2, R11, UR6, RZ, 0x3c, !PT ;  /* 0x000000060b027c12 */ /* 0x000fc8000f8e3cff */
[----:B--2---:R-:W-:-:S04]  /*3e70*/  SHF.L.U32 R3, R2, 0x1f, RZ ;  /* 0x0000001f02037819 */ /* 0x004fc800000006ff */
[----:B------:R-:W1:Y:S02]  /*3e80*/  SYNCS.PHASECHK.TRANS64.TRYWAIT P0, [UR5], R3 ;  /* 0x00000003ff0075a7 */ /* 0x000e640008001105 */
[----:B-1----:R-:W-:Y:S05]  /*3e90*/  @!P0 BRA `(.L_x_73) ;  /* 0x0000004400308947 */ /* 0x002fea0003800000 */
.L_x_147:
        /* <DEDUP_REMOVED lines=9> */
.L_x_149:
[----:B------:R-:W-:-:S04]  /*3f30*/  UIADD3 UR4, UPT, UPT, UR4, 0x1, URZ ;  /* 0x0000000104047890 */ /* 0x000fc8000fffe0ff */
[----:B------:R-:W-:-:S04]  /*3f40*/  UISETP.NE.AND UP0, UPT, UR4, 0x4, UPT ;  /* 0x000000040400788c */ /* 0x000fc8000bf05270 */
[----:B------:R-:W-:Y:S02]  /*3f50*/  USEL UR5, URZ, 0x1, UP0 ;  /* 0x00000001ff057887 */ /* 0x000fe40008000000 */
[----:B------:R-:W-:-:S04]  /*3f60*/  USEL UR4, UR4, URZ, UP0 ;  /* 0x000000ff04047287 */ /* 0x000fc80008000000 */
[----:B------:R-:W-:Y:S01]  /*3f70*/  ULEA UR4, UR4, UR26, 0x3 ;  /* 0x0000001a04047291 */ /* 0x000fe2000f8e18ff */
[----:B-1----:R-:W-:-:S04]  /*3f80*/  LOP3.LUT R3, R2, UR5, RZ, 0x3c, !PT ;  /* 0x0000000502037c12 */ /* 0x002fc8000f8e3cff */
[----:B------:R-:W-:-:S04]  /*3f90*/  SHF.L.U32 R3, R3, 0x1f, RZ ;  /* 0x0000001f03037819 */ /* 0x000fc800000006ff */
[----:B------:R-:W1:Y:S02]  /*3fa0*/  SYNCS.PHASECHK.TRANS64.TRYWAIT P0, [UR4], R3 ;  /* 0x00000003ff0075a7 */ /* 0x000e640008001104 */
[----:B-1----:R-:W-:Y:S05]  /*3fb0*/  @!P0 BRA `(.L_x_75) ;  /* 0x0000004400188947 */ /* 0x002fea0003800000 */
.L_x_151:
[----:B------:R-:W-:Y:S01]  /*3fc0*/  NOP ;  /* 0x0000000000007918 */ /* 0x000fe20000000000 */
[----:B-1----:R-:W1:Y:S01]  /*3fd0*/  LDS R0, [UR8+0x14] ;  /* 0x00001408ff007984 */ /* 0x002e620008000800 */
[----:B------:R-:W-:Y:S01]  /*3fe0*/  ULOP3.LUT UR4, UR42, 0xffff, URZ, 0xc0, !UPT ;  /* 0x0000ffff2a047892 */ /* 0x000fe2000f8ec0ff */
[----:B------:R-:W-:Y:S01]  /*3ff0*/  UMOV UR5, 0xffff ;  /* 0x0000ffff00057882 */ /* 0x000fe20000000000 */
[----:B------:R-:W-:Y:S02]  /*4000*/  UMOV UR6, 0x1 ;  /* 0x0000000100067882 */ /* 0x000fe40000000000 */
[----:B------:R-:W-:-:S04]  /*4010*/  USHF.R.U32.HI UR4, URZ, 0x5, UR4 ;  /* 0x00000005ff047899 */ /* 0x000fc80008011604 */
[----:B------:R-:W-:Y:S02]  /*4020*/  USHF.L.U32 UR5, UR5, UR4, URZ ;  /* 0x0000000405057299 */ /* 0x000fe400080006ff */
[----:B------:R-:W-:-:S04]  /*4030*/  USHF.L.U32 UR4, UR6, UR4, URZ ;  /* 0x0000000406047299 */ /* 0x000fc800080006ff */
[----:B-1----:R-:W-:-:S04]  /*4040*/  LOP3.LUT R0, R0, UR5, RZ, 0xc0, !PT ;  /* 0x0000000500007c12 */ /* 0x002fc8000f8ec0ff */
[----:B------:R-:W-:-:S13]  /*4050*/  ISETP.NE.AND P0, PT, R0, UR5, PT ;  /* 0x0000000500007c0c */ /* 0x000fda000bf05270 */
[----:B------:R-:W-:Y:S05]  /*4060*/  @P0 BRA `(.L_x_76) ;  /* 0x0000000000580947 */ /* 0x000fea0003800000 */
[----:B------:R-:W1:Y:S02]  /*4070*/  LDS R0, [UR8+0x18] ;  /* 0x00001808ff007984 */ /* 0x000e640008000800 */
[----:B-1----:R-:W-:-:S04]  /*4080*/  LOP3.LUT R0, R0, UR4, RZ, 0xc0, !PT ;  /* 0x0000000400007c12 */ /* 0x002fc8000f8ec0ff */
[----:B------:R-:W-:-:S13]  /*4090*/  ISETP.NE.AND P0, PT, R0, UR4, PT ;  /* 0x0000000400007c0c */ /* 0x000fda000bf05270 */
[----:B------:R-:W-:Y:S05]  /*40a0*/  @P0 BRA `(.L_x_77) ;  /* 0x00000000003c0947 */ /* 0x000fea0003800000 */
[----:B------:R-:W1:Y:S01]  /*40b0*/  S2R R2, SR_LANEID ;  /* 0x0000000000027919 */ /* 0x000e620000000000 */
[----:B------:R-:W-:Y:S01]  /*40c0*/  ULOP3.LUT UR5, URZ, UR5, URZ, 0x33, !UPT ;  /* 0x00000005ff057292 */ /* 0x000fe2000f8e33ff */
[----:B------:R-:W-:Y:S01]  /*40d0*/  LOP3.LUT R4, RZ, UR4, RZ, 0x33, !PT ;  /* 0x00000004ff047c12 */ /* 0x000fe2000f8e33ff */
[----:B------:R-:W-:Y:S02]  /*40e0*/  VOTEU.ANY UR4, UPT, PT ;  /* 0x0000000000047886 */ /* 0x000fe400038e0100 */
[----:B------:R-:W-:Y:S01]  /*40f0*/  UFLO.U32 UR4, UR4 ;  /* 0x00000004000472bd */ /* 0x000fe200080e0000 */
[----:B------:R-:W2:Y:S01]  /*4100*/  REDUX UR6, R4 ;  /* 0x00000000040673c4 */ /* 0x000ea20000000000 */
[----:B------:R-:W-:-:S06]  /*4110*/  IMAD.U32 R0, RZ, RZ, UR5 ;  /* 0x00000005ff007e24 */ /* 0x000fcc000f8e00ff */
[----:B------:R4:W-:Y:S01]  /*4120*/  UTCATOMSWS.AND URZ, UR5 ;  /* 0x0000000500ff79e3 */ /* 0x0009e20008000000 */
[----:B------:R-:W3:Y:S01]  /*4130*/  REDUX UR7, R0 ;  /* 0x00000000000773c4 */ /* 0x000ee20000000000 */
[----:B-1----:R-:W-:Y:S01]  /*4140*/  ISETP.EQ.U32.AND P0, PT, R2, UR4, PT ;  /* 0x0000000402007c0c */ /* 0x002fe2000bf02070 */
[----:B--2---:R-:W-:Y:S01]  /*4150*/  IMAD.U32 R2, RZ, RZ, UR6 ;  /* 0x00000006ff027e24 */ /* 0x004fe2000f8e00ff */
[----:B---3--:R-:W-:-:S11]  /*4160*/  MOV R3, UR7 ;  /* 0x0000000700037c02 */ /* 0x008fd60008000f00 */
[----:B------:R4:W-:Y:S04]  /*4170*/  @P0 ATOMS.AND RZ, [UR8+0x14], R3 ;  /* 0x00001403ffff098c */ /* 0x0009e8000a800008 */
[----:B------:R4:W-:Y:S01]  /*4180*/  @P0 ATOMS.AND RZ, [UR8+0x18], R2 ;  /* 0x00001802ffff098c */ /* 0x0009e2000a800008 */
[----:B------:R-:W-:Y:S05]  /*4190*/  BRA `(.L_x_78) ;  /* 0x0000000000147947 */ /* 0x000fea0003800000 */
.L_x_77:
[----:B------:R-:W-:Y:S02]  /*41a0*/  MOV R2, 0x41c0 ;  /* 0x000041c000027802 */ /* 0x000fe40000000f00 */
[----:B---3-5:R-:W-:Y:S05]  /*41b0*/  CALL.REL.NOINC `($__internal_0_$__cuda_sm10x_tcgen05_guardrail_trap_col_being_dealloced_not_returned_by_alloc) ;  /* 0x0000004400747944 */ /* 0x028fea0003c00000 */
[----:B------:R-:W-:Y:S05]  /*41c0*/  BRA `(.L_x_78) ;  /* 0x0000000000087947 */ /* 0x000fea0003800000 */
.L_x_76:
[----:B------:R-:W-:Y:S02]  /*41d0*/  MOV R2, 0x41f0 ;  /* 0x000041f000027802 */ /* 0x000fe40000000f00 */
[----:B---3-5:R-:W-:Y:S05]  /*41e0*/  CALL.REL.NOINC `($__internal_2_$__cuda_sm10x_tcgen05_guardrail_trap_unallocated_columns_being_dealloced) ;  /* 0x0000004400807944 */ /* 0x028fea0003c00000 */
.L_x_78:
[----:B------:R-:W-:Y:S01]  /*41f0*/  NOP ;  /* 0x0000000000007918 */ /* 0x000fe20000000000 */
[----:B----4-:R-:W-:Y:S05]  /*4200*/  EXIT ;  /* 0x000000000000794d */ /* 0x010fea0003800000 */
.L_x_60:
[----:B------:R-:W-:-:S09]  /*4210*/  UISETP.NE.OR UP0, UPT, UR17, 0x3, !UP3 ;  /* 0x000000031100788c */ /* 0x000fd2000df05670 */
[----:B------:R-:W-:Y:S05]  /*4220*/  BRA.U UP0, `(.L_x_79) ;  /* 0x0000000d00807547 */ /* 0x000fea000b800000 */
[----:B------:R-:W2:Y:S01]  /*4230*/  S2UR UR10, SR_CgaCtaId ;  /* 0x00000000000a79c3 */ /* 0x000ea20000008800 */
[----:B------:R-:W3:Y:S01]  /*4240*/  LDCU UR32, c[0x0][0x370] ;  /* 0x00006e00ff2077ac */ /* 0x000ee20008000800 */
[----:B------:R-:W-:Y:S02]  /*4250*/  HFMA2 R13, -RZ, RZ, 0, 0 ;  /* 0x00000000ff0d7431 */ /* 0x000fe400000001ff */
[----:B------:R-:W-:Y:S01]  /*4260*/  IMAD.MOV.U32 R15, RZ, RZ, 0x1 ;  /* 0x00000001ff0f7424 */ /* 0x000fe200078e00ff */
[----:B------:R-:W-:Y:S01]  /*4270*/  MOV R7, 0x1000 ;  /* 0x0000100000077802 */ /* 0x000fe20000000f00 */
[----:B------:R-:W3:Y:S01]  /*4280*/  LDCU.128 UR28, c[0x0][0xb10] ;  /* 0x00016200ff1c77ac */ /* 0x000ee20008000c00 */
[----:B------:R-:W-:Y:S01]  /*4290*/  IMAD.MOV.U32 R14, RZ, RZ, RZ ;  /* 0x000000ffff0e7224 */ /* 0x000fe200078e00ff */
[----:B------:R-:W4:Y:S01]  /*42a0*/  LDC.64 R16, c[0x0][0x348] ;  /* 0x0000d200ff107b82 */ /* 0x000f220000000a00 */
[----:B------:R-:W1:Y:S01]  /*42b0*/  LDCU UR27, c[0x0][0x374] ;  /* 0x00006e80ff1b77ac */ /* 0x000e620008000800 */
[----:B------:R-:W2:Y:S06]  /*42c0*/  LDCU UR15, c[0x0][0xb0c] ;  /* 0x00016180ff0f77ac */ /* 0x000eac0008000800 */
[----:B------:R-:W4:Y:S01]  /*42d0*/  LDC.64 R2, c[0x0][0x888] ;  /* 0x00022200ff027b82 */ /* 0x000f220000000a00 */
[----:B------:R-:W2:Y:S01]  /*42e0*/  LDCU UR39, c[0x0][0xb20] ;  /* 0x00016400ff2777ac */ /* 0x000ea20008000800 */
[----:B------:R-:W2:Y:S06]  /*42f0*/  LDCU UR4, c[0x0][0xb30] ;  /* 0x00016600ff0477ac */ /* 0x000eac0008000800 */
[----:B------:R-:W4:Y:S01]  /*4300*/  LDC.64 R4, c[0x0][0x890] ;  /* 0x00022400ff047b82 */ /* 0x000f220000000a00 */
[----:B------:R-:W-:Y:S01]  /*4310*/  UMOV UR21, 0x400 ;  /* 0x0000040000157882 */ /* 0x000fe20000000000 */
[----:B---3--:R-:W-:-:S02]  /*4320*/  UIMAD.WIDE.U32 UR6, UR32, UR28, URZ ;  /* 0x0000001c200672a5 */ /* 0x008fc4000f8e00ff */
[----:B-1----:R-:W-:Y:S02]  /*4330*/  UIMAD.WIDE.U32 UR8, UR27, UR31, URZ ;  /* 0x0000001f1b0872a5 */ /* 0x002fe4000f8e00ff */
[----:B--2---:R-:W-:Y:S02]  /*4340*/  ULEA UR21, UR10, UR21, 0x18 ;  /* 0x000000150a157291 */ /* 0x004fe4000f8ec0ff */
[----:B------:R-:W-:Y:S02]  /*4350*/  UPLOP3.LUT UP3, UPT, UPT, UPT, UPT, 0x40, 0x4 ;  /* 0x000000000004789c */ /* 0x000fe40003f6e870 */
[----:B------:R-:W-:Y:S02]  /*4360*/  UIADD3 UR33, UPT, UPT, UR21, 0x88, URZ ;  /* 0x0000008815217890 */ /* 0x000fe4000fffe0ff */
[----:B------:R-:W-:Y:S01]  /*4370*/  UIADD3 UR17, UPT, UPT, UR21, 0x80, URZ ;  /* 0x0000008015117890 */ /* 0x000fe2000fffe0ff */
[----:B------:R-:W-:Y:S01]  /*4380*/  UMOV UR6, UR7 ;  /* 0x0000000700067c82 */ /* 0x000fe20008000000 */
[----:B------:R-:W-:Y:S01]  /*4390*/  UMOV UR35, UR9 ;  /* 0x0000000900237c82 */ /* 0x000fe20008000000 */
[----:B------:R-:W-:-:S02]  /*43a0*/  UISETP.GE.AND UP0, UPT, UR42, 0x1, UPT ;  /* 0x000000012a00788c */ /* 0x000fc4000bf06270 */
[----:B------:R-:W-:Y:S01]  /*43b0*/  UISETP.NE.AND UP4, UPT, UR42, 0x1, UPT ;  /* 0x000000012a00788c */ /* 0x000fe2000bf85270 */
[----:B------:R-:W1:Y:S01]  /*43c0*/  LDCU.64 UR22, c[0x0][0xb28] ;  /* 0x00016500ff1677ac */ /* 0x000e620008000a00 */
[----:B------:R-:W-:Y:S02]  /*43d0*/  UISETP.NE.AND UP6, UPT, UR15, 0x1, UPT ;  /* 0x000000010f00788c */ /* 0x000fe4000bfc5270 */
[----:B------:R-:W-:Y:S02]  /*43e0*/  UISETP.NE.AND UP5, UPT, UR30, 0x1, UPT ;  /* 0x000000011e00788c */ /* 0x000fe4000bfa5270 */
[----:B------:R-:W-:Y:S02]  /*43f0*/  UPRMT UR33, UR10, 0x654, UR33 ;  /* 0x000006540a217896 */ /* 0x000fe40008000021 */
[----:B------:R-:W-:Y:S02]  /*4400*/  USHF.R.U32.HI UR37, URZ, UR29, UR6 ;  /* 0x0000001dff257299 */ /* 0x000fe40008011606 */
[----:B------:R-:W-:-:S02]  /*4410*/  UPRMT UR34, UR10, 0x654, UR17 ;  /* 0x000006540a227896 */ /* 0x000fc40008000011 */
[----:B------:R-:W-:Y:S02]  /*4420*/  USHF.R.U32.HI UR35, URZ, UR39, UR35 ;  /* 0x00000027ff237299 */ /* 0x000fe40008011623 */
[----:B------:R-:W-:-:S11]  /*4430*/  UISETP.NE.AND UP2, UPT, UR4, 0x1, UPT ;  /* 0x000000010400788c */ /* 0x000fd6000bf45270 */
.L_x_88:
[C---:B------:R-:W-:Y:S02]  /*4440*/  LEA R12, R14.reuse, UR21, 0x3 ;  /* 0x000000150e0c7c11 */ /* 0x040fe4000f8e18ff */
[----:B------:R-:W-:Y:S02]  /*4450*/  SHF.L.U32 R9, R13, 0x1f, RZ ;  /* 0x0000001f0d097819 */ /* 0x000fe400000006ff */
[----:B------:R-:W-:Y:S02]  /*4460*/  LEA R10, R14, UR21, 0x4 ;  /* 0x000000150e0a7c11 */ /* 0x000fe4000f8e20ff */
[----:B--2---:R-:W2:Y:S02]  /*4470*/  SYNCS.PHASECHK.TRANS64.TRYWAIT P0, [R12+URZ+0xb0], R9 ;  /* 0x0000b0090c0075a7 */ /* 0x004ea400080011ff */
[----:B--2---:R-:W-:Y:S05]  /*4480*/  @!P0 BRA `(.L_x_80) ;  /* 0x0000003c00fc8947 */ /* 0x004fea0003800000 */
.L_x_152:
[----:B--2---:R-:W2:Y:S01]  /*4490*/  LDS.128 R8, [R10+0x140] ;  /* 0x000140000a087984 */ /* 0x004ea20000000c00 */
[----:B------:R-:W-:Y:S01]  /*44a0*/  UISETP.GE.AND UP0, UPT, UR42, 0x1, UPT ;  /* 0x000000012a00788c */ /* 0x000fe2000bf06270 */
[----:B------:R-:W-:Y:S01]  /*44b0*/  @!PT LDS RZ, [RZ] ;  /* 0x00000000fffff984 */ /* 0x000fe20000000800 */
[----:B------:R-:W-:Y:S01]  /*44c0*/  @!PT LDS RZ, [RZ] ;  /* 0x00000000fffff984 */ /* 0x000fe20000000800 */
[----:B------:R-:W-:Y:S01]  /*44d0*/  @!PT LDS RZ, [RZ] ;  /* 0x00000000fffff984 */ /* 0x000fe20000000800 */
[----:B------:R-:W-:Y:S01]  /*44e0*/  @!PT LDS RZ, [RZ] ;  /* 0x00000000fffff984 */ /* 0x000fe20000000800 */
[----:B------:R3:W-:Y:S06]  /*44f0*/  MEMBAR.ALL.CTA ;  /* 0x0000000000007992 */ /* 0x0007ec0000008000 */
[----:B---3--:R-:W3:Y:S01]  /*4500*/  FENCE.VIEW.ASYNC.S ;  /* 0x00000000000073c6 */ /* 0x008ee20000000000 */
[----:B--2---:R-:W-:Y:S11]  /*4510*/  LOP3.LUT P0, RZ, R10, 0x1, RZ, 0xc0, !PT ;  /* 0x000000010aff7812 */ /* 0x004ff6000780c0ff */
[----:B------:R-:W-:Y:S02]  /*4520*/  @!UPT UIADD3 URZ, UPT, UPT, URZ, URZ, URZ ;  /* 0x000000fffffff290 */ /* 0x000fe4000fffe0ff */
[----:B---3--:R-:W-:Y:S01]  /*4530*/  VOTEU.ANY UP1, P0 ;  /* 0x0000000000ff7886 */ /* 0x008fe20000020100 */
[----:B------:R-:W-:Y:S11]  /*4540*/  PLOP3.LUT P0, PT, PT, PT, UP1, 0x80, 0x8 ;  /* 0x000000000008781c */ /* 0x000ff60003f0f018 */
[----:B------:R-:W-:Y:S02]  /*4550*/  @!UPT UIADD3 URZ, UPT, UPT, URZ, URZ, URZ ;  /* 0x000000fffffff290 */ /* 0x000fe4000fffe0ff */
[----:B------:R-:W-:Y:S02]  /*4560*/  @P0 SHF.R.U32.HI R0, RZ, 0x10, R9 ;  /* 0x00000010ff000819 */ /* 0x000fe40000011609 */
[----:B------:R-:W-:Y:S02]  /*4570*/  @P0 MOV R6, R8 ;  /* 0x0000000800060202 */ /* 0x000fe40000000f00 */
[----:B------:R-:W-:Y:S01]  /*4580*/  @P0 R2UR UR4, R0 ;  /* 0x00000000000402ca */ /* 0x000fe200000e0000 */
[----:B------:R-:W-:Y:S01]  /*4590*/  VIADD R0, R12, 0xc0 ;  /* 0x000000c00c007836 */ /* 0x000fe20000000000 */
[----:B------:R-:W-:Y:S02]  /*45a0*/  @P0 LOP3.LUT R8, R9, 0xffff, RZ, 0xc0, !PT ;  /* 0x0000ffff09080812 */ /* 0x000fe400078ec0ff */
[----:B------:R-:W-:Y:S02]  /*45b0*/  @P0 R2UR UR6, R6 ;  /* 0x00000000060602ca */ /* 0x000fe400000e0000 */
[----:B------:R-:W-:Y:S02]  /*45c0*/  PRMT R0, RZ, 0x654, R0 ;  /* 0x00000654ff007816 */ /* 0x000fe40000000000 */
[----:B------:R-:W-:Y:S02]  /*45d0*/  @P0 R2UR UR5, R8 ;  /* 0x00000000080502ca */ /* 0x000fe400000e0000 */
[----:B------:R2:W-:Y:S03]  /*45e0*/  SYNCS.ARRIVE.TRANS64.RED.A1T0 RZ, [R0+URZ], RZ ;  /* 0x000000ff00ff79a7 */ /* 0x0005e600081004ff */
[----:B------:R-:W-:Y:S04]  /*45f0*/  @UP1 UMOV UR26, UR4 ;  /* 0x00000004001a1c82 */ /* 0x000fe80008000000 */
[----:B------:R-:W-:Y:S04]  /*4600*/  @UP1 UMOV UR14, UR6 ;  /* 0x00000006000e1c82 */ /* 0x000fe80008000000 */
[----:B------:R-:W-:Y:S01]  /*4610*/  @UP1 UMOV UR13, UR5 ;  /* 0x00000005000d1c82 */ /* 0x000fe20008000000 */
[----:B------:R-:W-:Y:S05]  /*4620*/  BRA.U !UP0, `(.L_x_81) ;  /* 0x0000000108a47547 */ /* 0x000fea000b800000 */
[----:B------:R-:W-:Y:S02]  /*4630*/  UIMAD.WIDE.U32 UR8, UR13, UR31, URZ ;  /* 0x0000001f0d0872a5 */ /* 0x000fe4000f8e00ff */
[----:B------:R-:W-:Y:S02]  /*4640*/  UIMAD.WIDE.U32 UR10, UR14, UR28, URZ ;  /* 0x0000001c0e0a72a5 */ /* 0x000fe4000f8e00ff */
[----:B------:R-:W-:Y:S02]  /*4650*/  USEL UR4, UR27, UR35, !UP5 ;  /* 0x000000231b047287 */ /* 0x000fe4000e800000 */
[----:B------:R-:W-:Y:S02]  /*4660*/  USEL UR7, UR32, UR37, !UP6 ;  /* 0x0000002520077287 */ /* 0x000fe4000f000000 */
[----:B-1----:R-:W-:Y:S02]  /*4670*/  UIMAD.WIDE.U32 UR18, UR4, UR22, URZ ;  /* 0x00000016041272a5 */ /* 0x002fe4000f8e00ff */
[----:B------:R-:W-:Y:S01]  /*4680*/  UIMAD.WIDE.U32 UR24, UR7, UR22, URZ ;  /* 0x00000016071872a5 */ /* 0x000fe2000f8e00ff */
[----:B------:R-:W-:Y:S02]  /*4690*/  UMOV UR5, UR9 ;  /* 0x0000000900057c82 */ /* 0x000fe40008000000 */
[----:B------:R-:W-:Y:S03]  /*46a0*/  USHF.R.U32.HI UR6, URZ, UR39, UR5 ;  /* 0x00000027ff067299 */ /* 0x000fe60008011605 */
[----:B------:R-:W-:Y:S01]  /*46b0*/  UMOV UR5, UR11 ;  /* 0x0000000b00057c82 */ /* 0x000fe20008000000 */
[----:B------:R-:W-:Y:S02]  /*46c0*/  USEL UR6, UR13, UR6, !UP5 ;  /* 0x000000060d067287 */ /* 0x000fe4000e800000 */
[----:B------:R-:W-:Y:S02]  /*46d0*/  USHF.R.U32.HI UR8, URZ, UR29, UR5 ;  /* 0x0000001dff087299 */ /* 0x000fe40008011605 */
[----:B------:R-:W-:Y:S01]  /*46e0*/  UIMAD.WIDE.U32 UR10, UR6, UR22, URZ ;  /* 0x00000016060a72a5 */ /* 0x000fe2000f8e00ff */
[----:B------:R-:W-:Y:S02]  /*46f0*/  UMOV UR5, UR19 ;  /* 0x0000001300057c82 */ /* 0x000fe40008000000 */
[----:B------:R-:W-:Y:S03]  /*4700*/  @UP4 USHF.R.U32.HI UR4, URZ, UR23, UR5 ;  /* 0x00000017ff044299 */ /* 0x000fe60008011605 */
[----:B------:R-:W-:Y:S01]  /*4710*/  UMOV UR5, UR25 ;  /* 0x0000001900057c82 */ /* 0x000fe20008000000 */
[----:B------:R-:W-:Y:S02]  /*4720*/  UIMAD UR4, UR42, UR4, URZ ;  /* 0x000000042a0472a4 */ /* 0x000fe4000f8e02ff */
[----:B------:R-:W-:Y:S02]  /*4730*/  @UP4 USHF.R.U32.HI UR7, URZ, UR23, UR5 ;  /* 0x00000017ff074299 */ /* 0x000fe40008011605 */
[----:B------:R-:W-:Y:S02]  /*4740*/  USEL UR5, UR14, UR8, !UP6 ;  /* 0x000000080e057287 */ /* 0x000fe4000f000000 */
[----:B------:R-:W-:Y:S02]  /*4750*/  UIMAD UR8, UR42, UR7, URZ ;  /* 0x000000072a0872a4 */ /* 0x000fe4000f8e02ff */
[----:B------:R-:W-:Y:S03]  /*4760*/  UISETP.GE.AND UP0, UPT, UR6, UR4, UPT ;  /* 0x000000040600728c */ /* 0x000fe6000bf06270 */
[----:B------:R-:W-:Y:S01]  /*4770*/  UMOV UR4, UR11 ;  /* 0x0000000b00047c82 */ /* 0x000fe20008000000 */
[----:B------:R-:W-:Y:S02]  /*4780*/  UISETP.GE.OR UP0, UPT, UR5, UR8, UP0 ;  /* 0x000000080500728c */ /* 0x000fe40008706670 */
[----:B------:R-:W-:Y:S02]  /*4790*/  USHF.R.U32.HI UR4, URZ, UR23, UR4 ;  /* 0x00000017ff047299 */ /* 0x000fe40008011604 */
[----:B------:R-:W-:Y:S02]  /*47a0*/  UIMAD.WIDE.U32 UR8, UR5, UR22, URZ ;  /* 0x00000016050872a5 */ /* 0x000fe4000f8e00ff */
[----:B------:R-:W-:Y:S04]  /*47b0*/  USEL UR10, UR6, UR4, !UP4 ;  /* 0x00000004060a7287 */ /* 0x000fe8000e000000 */
[----:B------:R-:W-:Y:S01]  /*47c0*/  UIADD3 UR11, UPT, UPT, -UR10, URZ, URZ ;  /* 0x000000ff0a0b7290 */ /* 0x000fe2000fffe1ff */
[----:B------:R-:W-:Y:S02]  /*47d0*/  @!UP0 UMOV UR4, UR9 ;  /* 0x0000000900048c82 */ /* 0x000fe40008000000 */
[----:B------:R-:W-:Y:S02]  /*47e0*/  @!UP0 USHF.R.U32.HI UR4, URZ, UR23, UR4 ;  /* 0x00000017ff048299 */ /* 0x000fe40008011604 */
[----:B------:R-:W-:Y:S02]  /*47f0*/  UIMAD UR8, UR42, UR11, UR6 ;  /* 0x0000000b2a0872a4 */ /* 0x000fe4000f8e0206 */
[----:B------:R-:W-:Y:S04]  /*4800*/  @!UP0 USEL UR4, UR5, UR4, !UP4 ;  /* 0x0000000405048287 */ /* 0x000fe8000e000000 */
[----:B------:R-:W-:Y:S02]  /*4810*/  @!UP0 UIMAD UR8, UR7, UR8, UR4 ;  /* 0x00000008070882a4 */ /* 0x000fe4000f8e0204 */
[----:B------:R-:W-:Y:S02]  /*4820*/  @!UP0 UIADD3 UR9, UPT, UPT, UR10, -UR4, URZ ;  /* 0x800000040a098290 */ /* 0x000fe4000fffe0ff */
[----:B------:R-:W-:Y:S02]  /*4830*/  UIADD3 UR4, UPT, UPT, -UR5, URZ, URZ ;  /* 0x000000ff05047290 */ /* 0x000fe4000fffe1ff */
[----:B------:R-:W-:Y:S02]  /*4840*/  UIADD3 UR7, UPT, UPT, -UR6, URZ, URZ ;  /* 0x000000ff06077290 */ /* 0x000fe4000fffe1ff */
[----:B------:R-:W-:Y:S02]  /*4850*/  @!UP0 UIMAD UR6, UR9, UR42, UR5 ;  /* 0x0000002a090682a4 */ /* 0x000fe4000f8e0205 */
[----:B------:R-:W-:Y:S02]  /*4860*/  UIMAD UR14, UR15, UR4, UR14 ;  /* 0x000000040f0e72a4 */ /* 0x000fe4000f8e020e */
[----:B------:R-:W-:Y:S01]  /*4870*/  UIMAD UR13, UR30, UR7, UR13 ;  /* 0x000000071e0d72a4 */ /* 0x000fe2000f8e020d */
[----:B------:R-:W-:Y:S02]  /*4880*/  @!UP0 UMOV UR5, UR8 ;  /* 0x0000000800058c82 */ /* 0x000fe40008000000 */
[----:B------:R-:W-:Y:S02]  /*4890*/  UIMAD UR14, UR5, UR15, UR14 ;  /* 0x0000000f050e72a4 */ /* 0x000fe4000f8e020e */
[----:B------:R-:W-:Y:S11]  /*48a0*/  UIMAD UR13, UR6, UR30, UR13 ;  /* 0x0000001e060d72a4 */ /* 0x000ff6000f8e020d */
[----:B------:R-:W-:Y:S01]  /*48b0*/  @!UPT UIADD3 URZ, UPT, UPT, URZ, URZ, URZ ;  /* 0x000000fffffff290 */ /* 0x000fe2000fffe0ff */
.L_x_81:
[----:B------:R-:W3:Y:S01]  /*48c0*/  @!UP2 LDCU.128 UR8, c[0x0][0xb10] ;  /* 0x00016200ff08a7ac */ /* 0x000ee20008000c00 */
[C---:B----4-:R-:W-:Y:S02]  /*48d0*/  ISETP.NE.U32.AND P1, PT, R4.reuse, RZ, PT ;  /* 0x000000ff0400720c */ /* 0x050fe40003f25070 */
[----:B------:R-:W-:Y:S02]  /*48e0*/  ISETP.NE.U32.AND P0, PT, R4, RZ, PT ;  /* 0x000000ff0400720c */ /* 0x000fe40003f05070 */
[C---:B------:R-:W-:Y:S02]  /*48f0*/  ISETP.NE.AND.EX P1, PT, R5.reuse, RZ, PT, P1 ;  /* 0x000000ff0500720c */ /* 0x040fe40003f25310 */
[----:B------:R-:W-:Y:S01]  /*4900*/  ISETP.NE.AND.EX P0, PT, R5, RZ, PT, P0 ;  /* 0x000000ff0500720c */ /* 0x000fe20003f05300 */
[----:B------:R-:W4:Y:S01]  /*4910*/  @!UP2 LDCU UR5, c[0x0][0xb0c] ;  /* 0x00016180ff05a7ac */ /* 0x000f220008000800 */
[----:B------:R-:W-:Y:S01]  /*4920*/  SHF.L.U32 R9, R15, 0x1f, RZ ;  /* 0x0000001f0f097819 */ /* 0x000fe200000006ff */
[----:B------:R-:W-:Y:S02]  /*4930*/  USHF.L.U32 UR19, UR16, 0x6, URZ ;  /* 0x0000000610137899 */ /* 0x000fe400080006ff */
[----:B------:R-:W-:Y:S02]  /*4940*/  USHF.L.U32 UR18, UR20, 0x7, URZ ;  /* 0x0000000714127899 */ /* 0x000fe400080006ff */
[----:B---3--:R-:W-:Y:S07]  /*4950*/  UIMAD.WIDE.U32 UR6, UR14, UR8, URZ ;  /* 0x000000080e0672a5 */ /* 0x008fee000f8e00ff */
[----:B------:R-:W-:Y:S01]  /*4960*/  @!UP2 UMOV UR4, UR7 ;  /* 0x000000070004ac82 */ /* 0x000fe20008000000 */
[----:B----4-:R-:W-:Y:S02]  /*4970*/  @!UP2 UISETP.NE.AND UP0, UPT, UR5, 0x1, UPT ;  /* 0x000000010500a88c */ /* 0x010fe4000bf05270 */
[----:B------:R-:W-:Y:S02]  /*4980*/  @!UP2 USHF.R.U32.HI UR4, URZ, UR9, UR4 ;  /* 0x00000009ff04a299 */ /* 0x000fe40008011604 */
[----:B------:R-:W-:Y:S02]  /*4990*/  UIMAD.WIDE.U32 UR6, UR13, UR11, URZ ;  /* 0x0000000b0d0672a5 */ /* 0x000fe4000f8e00ff */
[----:B------:R-:W-:Y:S02]  /*49a0*/  @!UP2 USEL UR8, UR14, UR4, !UP0 ;  /* 0x000000040e08a287 */ /* 0x000fe4000c000000 */
[----:B------:R-:W-:Y:S03]  /*49b0*/  @!UP2 UISETP.NE.AND UP0, UPT, UR10, 0x1, UPT ;  /* 0x000000010a00a88c */ /* 0x000fe6000bf05270 */
[----:B------:R-:W-:Y:S02]  /*49c0*/  @!UP2 UMOV UR6, UR7 ;  /* 0x000000070006ac82 */ /* 0x000fe40008000000 */
[----:B------:R-:W3:Y:S02]  /*49d0*/  @!UP2 LDCU UR4, c[0x0][0xb20] ;  /* 0x00016400ff04a7ac */ /* 0x000ee40008000800 */
[----:B---3--:R-:W-:Y:S04]  /*49e0*/  @!UP2 USHF.R.U32.HI UR6, URZ, UR4, UR6 ;  /* 0x00000004ff06a299 */ /* 0x008fe80008011606 */
[----:B------:R-:W-:Y:S04]  /*49f0*/  @!UP2 USEL UR6, UR13, UR6, !UP0 ;  /* 0x000000060d06a287 */ /* 0x000fe8000c000000 */
[----:B------:R-:W-:Y:S02]  /*4a00*/  @!UP2 UIADD3 UR4, UPT, UPT, -UR8, UR6, URZ ;  /* 0x000000060804a290 */ /* 0x000fe4000fffe1ff */
[----:B------:R-:W-:Y:S02]  /*4a10*/  @!UP2 UIADD3 UR6, UPT, UPT, UR8, -UR6, URZ ;  /* 0x800000060806a290 */ /* 0x000fe4000fffe0ff */
[----:B------:R-:W-:Y:S02]  /*4a20*/  @!UP2 UIMAD UR14, UR4, UR5, UR14 ;  /* 0x00000005040ea2a4 */ /* 0x000fe4000f8e020e */
[----:B------:R-:W-:Y:S01]  /*4a30*/  @!UP2 UIMAD UR13, UR6, UR10, UR13 ;  /* 0x0000000a060da2a4 */ /* 0x000fe2000f8e020d */
[----:B------:R-:W-:Y:S11]  /*4a40*/  BRA.U UP3, `(.L_x_82) ;  /* 0x0000000103107547 */ /* 0x000ff6000b800000 */
[----:B--2---:R-:W-:Y:S04]  /*4a50*/  MOV R0, UR38 ;  /* 0x0000002600007c02 */ /* 0x004fe80008000f00 */
[----:B------:R-:W-:Y:S04]  /*4a60*/  SHF.L.U32 R11, R0, 0x1f, RZ ;  /* 0x0000001f000b7819 */ /* 0x000fe800000006ff */
[----:B------:R-:W2:Y:S02]  /*4a70*/  SYNCS.PHASECHK.TRANS64.TRYWAIT P2, [UR21+0xa8], R11 ;  /* 0x0000a80bff0075a7 */ /* 0x000ea40008041115 */
[----:B--2---:R-:W-:Y:S05]  /*4a80*/  @!P2 BRA `(.L_x_83) ;  /* 0x000000380090a947 */ /* 0x004fea0003800000 */
.L_x_82:
[----:B------:R-:W-:Y:S05]  /*4a90*/  @!P1 BRA `(.L_x_84) ;  /* 0x0000000000309947 */ /* 0x000fea0003800000 */
[----:B------:R-:W-:Y:S01]  /*4aa0*/  ISETP.NE.U32.AND P1, PT, R2, RZ, PT ;  /* 0x000000ff0200720c */ /* 0x000fe20003f25070 */
[----:B------:R-:W3:Y:S01]  /*4ab0*/  LDCU.64 UR4, c[0x0][0x358] ;  /* 0x00006b00ff0477ac */ /* 0x000ee20008000a00 */
[----:B------:R-:W-:Y:S02]  /*4ac0*/  IMAD.MOV.U32 R84, RZ, RZ, 0x1 ;  /* 0x00000001ff547424 */ /* 0x000fe400078e00ff */
[----:B------:R-:W-:Y:S11]  /*4ad0*/  ISETP.NE.AND.EX P1, PT, R3, RZ, PT, P1 ;  /* 0x000000ff0300720c */ /* 0x000ff60003f25310 */
[----:B------:R-:W-:Y:S02]  /*4ae0*/  @!UPT UIADD3 URZ, UPT, UPT, URZ, URZ, URZ ;  /* 0x000000fffffff290 */ /* 0x000fe4000fffe0ff */
[----:B--2---:R-:W2:Y:S01]  /*4af0*/  @P1 LDC.64 R10, c[0x0][0x888] ;  /* 0x00022200ff0a1b82 */ /* 0x004ea20000000a00 */
[----:B------:R-:W-:Y:S04]  /*4b00*/  @P1 IMAD R0, R4, UR36, RZ ;  /* 0x0000002404001c24 */ /* 0x000fe8000f8e02ff */
[----:B--2---:R-:W-:Y:S04]  /*4b10*/  @P1 IMAD.WIDE R10, R0, 0x4, R10 ;  /* 0x00000004000a1825 */ /* 0x004fe800078e020a */
[----:B------:R-:W-:Y:S01]  /*4b20*/  HFMA2 R0, -RZ, RZ, 0, 5.9604644775390625e-08 ;  /* 0x00000001ff007431 */ /* 0x000fe200000001ff */
[----:B---3-5:R3:W5:Y:S04]  /*4b30*/  @P1 LDG.E R41, desc[UR4][R10.64] ;  /* 0x000000040a291981 */ /* 0x028768000c1e1900 */
[----:B------:R-:W-:Y:S01]  /*4b40*/  @!P1 PRMT R84, R0, 0x7610, R84 ;  /* 0x0000761000549816 */ /* 0x000fe20000000054 */
[----:B---3--:R-:W4:Y:S06]  /*4b50*/  @!P1 LDC R41, c[0x0][0x880] ;  /* 0x00022000ff299b82 */ /* 0x008f2c0000000800 */
.L_x_84:
[----:B----45:R-:W-:Y:S01]  /*4b60*/  @!P0 FSETP.EQ.AND P1, PT, R41, RZ, PT ;  /* 0x000000ff2900820b */ /* 0x030fe20003f22000 */
[----:B------:R-:W-:Y:S01]  /*4b70*/  @!UPT UIADD3 URZ, UPT, UPT, URZ, URZ, URZ ;  /* 0x000000fffffff290 */ /* 0x000fe2000fffe0ff */
[----:B------:R-:W-:Y:S11]  /*4b80*/  @!P0 BRA `(.L_x_85) ;  /* 0x0000000000188947 */ /* 0x000ff60003800000 */
[----:B------:R-:W-:Y:S02]  /*4b90*/  LOP3.LUT P0, RZ, R84, 0xff, RZ, 0xc0, !PT ;  /* 0x000000ff54ff7812 */ /* 0x000fe4000780c0ff */
[----:B------:R-:W-:Y:S04]  /*4ba0*/  ISETP.NE.U32.AND P1, PT, R2, RZ, PT ;  /* 0x000000ff0200720c */ /* 0x000fe80003f25070 */
[----:B------:R-:W-:Y:S04]  /*4bb0*/  ISETP.NE.AND.EX P1, PT, R3, RZ, PT, P1 ;  /* 0x000000ff0300720c */ /* 0x000fe80003f25310 */
[----:B------:R-:W-:Y:S03]  /*4bc0*/  PLOP3.LUT P1, PT, P1, PT, PT, 0x8, 0x80 ;  /* 0x000000000080781c */ /* 0x000fe60000f2e170 */
[----:B------:R-:W-:Y:S11]  /*4bd0*/  @P0 FSETP.EQ.AND P1, PT, R41, RZ, PT ;  /* 0x000000ff2900020b */ /* 0x000ff60003f22000 */
[----:B------:R-:W-:Y:S02]  /*4be0*/  @!UPT UIADD3 URZ, UPT, UPT, URZ, URZ, URZ ;  /* 0x000000fffffff290 */ /* 0x000fe4000fffe0ff */
.L_x_85:
[----:B------:R-:W3:Y:S01]  /*4bf0*/  SYNCS.PHASECHK.TRANS64.TRYWAIT P2, [UR21+0x90], R9 ;  /* 0x00009009ff0075a7 */ /* 0x000ee20008041115 */
[----:B------:R-:W-:Y:S04]  /*4c00*/  ELECT P0, URZ, PT ;  /* 0x0000000000ff782f */ /* 0x000fe80003800000 */
[----:B------:R-:W-:Y:S11]  /*4c10*/  PLOP3.LUT P1, PT, P1, P0, PT, 0xf2, 0x2f ;  /* 0x00000000002f781c */ /* 0x000ff60000f21e72 */
[----:B------:R-:W-:Y:S02]  /*4c20*/  @!UPT UIADD3 URZ, UPT, UPT, URZ, URZ, URZ ;  /* 0x000000fffffff290 */ /* 0x000fe4000fffe0ff */
[----:B------:R-:W-:Y:S05]  /*4c30*/  @!P1 IADD3 R8, P0, PT, R16, 0x580, RZ ;  /* 0x0000058010089810 */ /* 0x000fea0007f1e0ff */
[----:B------:R-:W-:Y:S01]  /*4c40*/  @!P1 IMAD.X R6, RZ, RZ, R17, P0 ;  /* 0x000000ffff069224 */ /* 0x000fe200000e0611 */
[----:B---3--:R-:W-:Y:S07]  /*4c50*/  @!P2 BRA `(.L_x_86) ;  /* 0x000000380034a947 */ /* 0x008fee0003800000 */
.L_x_155:
[----:B------:R-:W-:Y:S01]  /*4c60*/  @!P1 R2UR UR5, R8 ;  /* 0x00000000080592ca */ /* 0x000fe200000e0000 */
[----:B------:R-:W-:Y:S01]  /*4c70*/  VOTEU.ALL UP0, P1 ;  /* 0x0000000000ff7886 */ /* 0x000fe20000800000 */
[----:B------:R-:W-:Y:S01]  /*4c80*/  @!P1 R2UR UR4, R6 ;  /* 0x00000000060492ca */ /* 0x000fe200000e0000 */
[----:B--2---:R-:W-:Y:S01]  /*4c90*/  @!P1 IMAD.MOV.U32 R0, RZ, RZ, 0x1000 ;  /* 0x00001000ff009424 */ /* 0x004fe200078e00ff */
[----:B------:R-:W-:Y:S01]  /*4ca0*/  UMOV UR6, 0x0 ;  /* 0x0000000000067882 */ /* 0x000fe20000000000 */
[----:B------:R-:W-:Y:S01]  /*4cb0*/  UMOV UR7, 0x10000000 ;  /* 0x1000000000077882 */ /* 0x000fe20000000000 */
[----:B------:R-:W-:Y:S01]  /*4cc0*/  @!UP0 UIADD3 UR16, UPT, UPT, UR21, 0x200, URZ ;  /* 0x0000020015108890 */ /* 0x000fe2000fffe0ff */
[----:B------:R-:W-:Y:S01]  /*4cd0*/  VIADD R14, R14, 0x1 ;  /* 0x000000010e0e7836 */ /* 0x000fe20000000000 */
[----:B------:R-:W-:Y:S01]  /*4ce0*/  VOTEU.ALL UP0, P1 ;  /* 0x0000000000ff7886 */ /* 0x000fe20000800000 */
[----:B------:R-:W-:Y:S04]  /*4cf0*/  UMOV UR20, UR36 ;  /* 0x0000002400147c82 */ /* 0x000fe80008000000 */
[----:B------:R-:W-:Y:S02]  /*4d00*/  IMAD.U32 R10, RZ, RZ, UR5 ;  /* 0x00000005ff0a7e24 */ /* 0x000fe4000f8e00ff */
[----:B------:R-:W-:Y:S03]  /*4d10*/  IMAD.U32 R11, RZ, RZ, UR4 ;  /* 0x00000004ff0b7e24 */ /* 0x000fe6000f8e00ff */
[----:B------:R-:W-:Y:S02]  /*4d20*/  @!P1 R2UR UR4, R10 ;  /* 0x000000000a0492ca */ /* 0x000fe400000e0000 */
[----:B------:R-:W-:Y:S11]  /*4d30*/  @!P1 R2UR UR5, R11 ;  /* 0x000000000b0592ca */ /* 0x000ff600000e0000 */
[----:B------:R-:W-:Y:S02]  /*4d40*/  @!UPT UIADD3 URZ, UPT, UPT, URZ, URZ, URZ ;  /* 0x000000fffffff290 */ /* 0x000fe4000fffe0ff */
[----:B------:R2:W-:Y:S01]  /*4d50*/  @!UP0 UTMALDG.3D [UR16], [UR4], desc[UR6] ;  /* 0x00000610040085b4 */ /* 0x0005e20008011000 */
[----:B------:R2:W-:Y:S01]  /*4d60*/  @!P1 SYNCS.ARRIVE.TRANS64.RED.A0TR RZ, [UR21+0x80], R0 ;  /* 0x00008000ffff99a7 */ /* 0x0005e20008300415 */
[----:B------:R-:W-:Y:S01]  /*4d70*/  SYNCS.ARRIVE.TRANS64.RED.A1T0 RZ, [UR34], RZ ;  /* 0x000000ffffff79a7 */ /* 0x000fe20008100422 */
[----:B------:R-:W3:Y:S02]  /*4d80*/  SYNCS.PHASECHK.TRANS64.TRYWAIT P0, [UR21+0x98], R9 ;  /* 0x00009809ff0075a7 */ /* 0x000ee40008001115 */
[----:B--23--:R-:W-:Y:S05]  /*4d90*/  @!P0 BRA `(.L_x_87) ;  /* 0x0000003400fc8947 */ /* 0x00cfea0003800000 */
.L_x_157:
[----:B------:R-:W-:Y:S01]  /*4da0*/  @!P1 IADD3 R6, P0, PT, R16, 0x580, RZ ;  /* 0x0000058010069810 */ /* 0x000fe20007f1e0ff */
[----:B------:R-:W-:Y:S01]  /*4db0*/  VOTEU.ALL UP0, P1 ;  /* 0x0000000000ff7886 */ /* 0x000fe20000800000 */
[----:B------:R-:W-:Y:S01]  /*4dc0*/  UMOV UR6, 0x0 ;  /* 0x0000000000067882 */ /* 0x000fe20000000000 */
[----:B------:R-:W-:Y:S01]  /*4dd0*/  UMOV UR7, 0x10000000 ;  /* 0x1000000000077882 */ /* 0x000fe20000000000 */
[----:B------:R-:W-:Y:S01]  /*4de0*/  @!P1 R2UR UR5, R6 ;  /* 0x00000000060592ca */ /* 0x000fe200000e0000 */
[----:B--2---:R-:W-:Y:S01]  /*4df0*/  @!P1 IMAD.X R0, RZ, RZ, R17, P0 ;  /* 0x000000ffff009224 */ /* 0x004fe200000e0611 */
[----:B------:R-:W-:Y:S01]  /*4e00*/  @!UP0 UIADD3 UR10, UPT, UPT, UR18, 0x40, URZ ;  /* 0x00000040120a8890 */ /* 0x000fe2000fffe0ff */
[----:B------:R-:W-:Y:S01]  /*4e10*/  ISETP.NE.AND P0, PT, R14, 0x2, PT ;  /* 0x000000020e00780c */ /* 0x000fe20003f05270 */
[----:B------:R-:W-:Y:S01]  /*4e20*/  @!UP0 UIADD3 UR8, UPT, UPT, UR21, 0x1200, URZ ;  /* 0x0000120015088890 */ /* 0x000fe2000fffe0ff */
[----:B------:R-:W-:Y:S01]  /*4e30*/  LOP3.LUT R15, R15, 0x1, RZ, 0x3c, !PT ;  /* 0x000000010f0f7812 */ /* 0x000fe200078e3cff */
[----:B------:R-:W-:Y:S01]  /*4e40*/  @!UP0 UIADD3 UR9, UPT, UPT, UR21, 0x88, URZ ;  /* 0x0000008815098890 */ /* 0x000fe2000fffe0ff */
[----:B------:R-:W-:Y:S01]  /*4e50*/  @!P1 R2UR UR4, R0 ;  /* 0x00000000000492ca */ /* 0x000fe200000e0000 */
[----:B------:R-:W-:Y:S01]  /*4e60*/  VOTEU.ALL UP0, P1 ;  /* 0x0000000000ff7886 */ /* 0x000fe20000800000 */
[----:B------:R-:W-:Y:S01]  /*4e70*/  UMOV UR11, UR19 ;  /* 0x00000013000b7c82 */ /* 0x000fe20008000000 */
[----:B------:R-:W-:Y:S01]  /*4e80*/  UMOV UR12, UR36 ;  /* 0x00000024000c7c82 */ /* 0x000fe20008000000 */
[----:B------:R-:W-:Y:S01]  /*4e90*/  SEL R0, RZ, 0x1, P0 ;  /* 0x00000001ff007807 */ /* 0x000fe20000000000 */
[----:B------:R-:W-:Y:S01]  /*4ea0*/  UIADD3 UR20, UPT, UPT, UR13, UR62, URZ ;  /* 0x0000003e0d147290 */ /* 0x000fe2000fffe0ff */
[----:B------:R-:W-:Y:S01]  /*4eb0*/  IMAD.U32 R8, RZ, RZ, UR5 ;  /* 0x00000005ff087e24 */ /* 0x000fe2000f8e00ff */
[----:B------:R-:W-:Y:S01]  /*4ec0*/  SEL R14, R14, RZ, P0 ;  /* 0x000000ff0e0e7207 */ /* 0x000fe20000000000 */
[----:B------:R-:W-:Y:S01]  /*4ed0*/  UIADD3 UR16, UPT, UPT, UR14, UR59, URZ ;  /* 0x0000003b0e107290 */ /* 0x000fe2000fffe0ff */
[----:B------:R-:W-:Y:S01]  /*4ee0*/  LOP3.LUT R13, R13, R0, RZ, 0x3c, !PT ;  /* 0x000000000d0d7212 */ /* 0x000fe200078e3cff */
[----:B------:R-:W-:Y:S01]  /*4ef0*/  UPLOP3.LUT UP3, UPT, UPT, UPT, UPT, 0x80, 0x8 ;  /* 0x000000000008789c */ /* 0x000fe20003f6f070 */
[----:B------:R-:W-:Y:S02]  /*4f00*/  UMOV UR36, UR26 ;  /* 0x0000001a00247c82 */ /* 0x000fe40008000000 */
[----:B------:R-:W-:Y:S01]  /*4f10*/  IMAD.U32 R9, RZ, RZ, UR4 ;  /* 0x00000004ff097e24 */ /* 0x000fe2000f8e00ff */
[----:B------:R-:W-:Y:S04]  /*4f20*/  @!P1 R2UR UR4, R8 ;  /* 0x00000000080492ca */ /* 0x000fe800000e0000 */
[----:B------:R-:W-:Y:S11]  /*4f30*/  @!P1 R2UR UR5, R9 ;  /* 0x00000000090592ca */ /* 0x000ff600000e0000 */
[----:B------:R-:W-:Y:S02]  /*4f40*/  @!UPT UIADD3 URZ, UPT, UPT, URZ, URZ, URZ ;  /* 0x000000fffffff290 */ /* 0x000fe4000fffe0ff */
[----:B------:R2:W-:Y:S01]  /*4f50*/  @!UP0 UTMALDG.3D [UR8], [UR4], desc[UR6] ;  /* 0x00000608040085b4 */ /* 0x0005e20008011000 */
[----:B------:R2:W-:Y:S01]  /*4f60*/  @!P1 SYNCS.ARRIVE.TRANS64.RED.A0TR RZ, [UR21+0x88], R7 ;  /* 0x00008807ffff99a7 */ /* 0x0005e20008300415 */
[----:B------:R-:W-:Y:S01]  /*4f70*/  SYNCS.ARRIVE.TRANS64.RED.A1T0 RZ, [UR33], RZ ;  /* 0x000000ffffff79a7 */ /* 0x000fe20008100421 */
[----:B------:R-:W-:Y:S05]  /*4f80*/  BRA.U UP1, `(.L_x_88) ;  /* 0xfffffff5012c7547 */ /* 0x000fea000b83ffff */
[----:B------:R-:W-:-:S04]  /*4f90*/  SHF.L.U32 R3, R15, 0x1f, RZ ;  /* 0x0000001f0f037819 */ /* 0x000fc800000006ff */
[----:B------:R-:W3:Y:S02]  /*4fa0*/  SYNCS.PHASECHK.TRANS64.TRYWAIT P0, [UR21+0x90], R3 ;  /* 0x00009003ff0075a7 */ /* 0x000ee40008001115 */
[----:B---3--:R-:W-:Y:S05]  /*4fb0*/  @!P0 BRA `(.L_x_89) ;  /* 0x00000034008c8947 */ /* 0x008fea0003800000 */
.L_x_159:
[----:B---3--:R-:W-:-:S07]  /*4fc0*/  MOV R0, UR21 ;  /* 0x0000001500007c02 */ /* 0x008fce0008000f00 */
.L_x_90:
[----:B---3--:R-:W-:-:S04]  /*4fd0*/  SHF.L.U32 R3, R15, 0x1f, RZ ;  /* 0x0000001f0f037819 */ /* 0x008fc800000006ff */
[----:B------:R3:W4:Y:S03]  /*4fe0*/  SYNCS.PHASECHK.TRANS64.TRYWAIT P0, [R0+URZ+0x98], R3 ;  /* 0x00009803000075a7 */ /* 0x00072600080011ff */
[----:B----4-:R-:W-:Y:S05]  /*4ff0*/  @!P0 NANOSLEEP.SYNCS 0x989680 ;  /* 0x009896800000895d */ /* 0x010fea0003900000 */
[----:B------:R-:W4:Y:S02]  /*5000*/  @!P0 SYNCS.PHASECHK.TRANS64 P0, [R0+URZ+0x98], R3 ;  /* 0x00009803000085a7 */ /* 0x000f2400080010ff */
[----:B-12-4-:R-:W-:Y:S05]  /*5010*/  @P0 EXIT ;  /* 0x000000000000094d */ /* 0x016fea0003800000 */
[----:B------:R-:W-:Y:S05]  /*5020*/  BRA `(.L_x_90) ;  /* 0xfffffffc00e87947 */ /* 0x000fea000383ffff */
.L_x_79:
[----:B------:R-:W-:-:S06]  /*5030*/  UISETP.GE.AND UP0, UPT, UR17, 0x4, UPT ;  /* 0x000000041100788c */ /* 0x000fcc000bf06270 */
[----:B------:R-:W-:-:S13]  /*5040*/  PLOP3.LUT P0, PT, PT, PT, UP0, 0x80, 0x8 ;  /* 0x000000000008781c */ /* 0x000fda0003f0f008 */
[----:B-1----:R-:W-:Y:S05]  /*5050*/  @!P0 EXIT ;  /* 0x000000000000894d */ /* 0x002fea0003800000 */
[----:B------:R-:W1:Y:S08]  /*5060*/  S2UR UR4, SR_CgaCtaId ;  /* 0x00000000000479c3 */ /* 0x000e700000008800 */
[----:B------:R-:W-:Y:S01]  /*5070*/  BAR.SYNC.DEFER_BLOCKING 0x6, 0xa0 ;  /* 0x0182800000007b1d */ /* 0x000fe20000010000 */
[C---:B------:R-:W-:Y:S01]  /*5080*/  IMAD.SHL.U32 R7, R93.reuse, 0x40, RZ ;  /* 0x000000405d077824 */ /* 0x040fe200078e00ff */
[C---:B------:R-:W-:Y:S01]  /*5090*/  LOP3.LUT R95, R93.reuse, 0x60, RZ, 0xc0, !PT ;  /* 0x000000605d5f7812 */ /* 0x040fe200078ec0ff */
[----:B------:R-:W-:-:S02]  /*50a0*/  IMAD.SHL.U32 R4, R93, 0x20, RZ ;  /* 0x000000205d047824 */ /* 0x000fc400078e00ff */
[----:B------:R-:W-:Y:S02]  /*50b0*/  HFMA2 R36, -RZ, RZ, 0, 0 ;  /* 0x00000000ff247431 */ /* 0x000fe400000001ff */
[----:B------:R-:W-:Y:S01]  /*50c0*/  IMAD.SHL.U32 R6, R93, 0x2, RZ ;  /* 0x000000025d067824 */ /* 0x000fe200078e00ff */
[----:B------:R-:W-:Y:S01]  /*50d0*/  UMOV UR44, 0x400 ;  /* 0x00000400002c7882 */ /* 0x000fe20000000000 */
[----:B------:R-:W2:Y:S01]  /*50e0*/  LDC.64 R82, c[0x0][0x8b0] ;  /* 0x00022c00ff527b82 */ /* 0x000ea20000000a00 */
[----:B------:R-:W-:Y:S01]  /*50f0*/  LOP3.LUT R5, R7, 0x180, RZ, 0xc0, !PT ;  /* 0x0000018007057812 */ /* 0x000fe200078ec0ff */
[----:B------:R-:W-:Y:S01]  /*5100*/  IMAD.U32 R37, R93, 0x10000, RZ ;  /* 0x000100005d257824 */ /* 0x000fe200078e00ff */
[----:B------:R-:W-:Y:S01]  /*5110*/  LOP3.LUT R4, R4, 0xc00, RZ, 0xc0, !PT ;  /* 0x00000c0004047812 */ /* 0x000fe200078ec0ff */
[----:B------:R-:W-:Y:S01]  /*5120*/  IMAD.MOV.U32 R92, RZ, RZ, RZ ;  /* 0x000000ffff5c7224 */ /* 0x000fe200078e00ff */
[----:B------:R-:W-:Y:S01]  /*5130*/  LOP3.LUT R6, R5, 0x20, R6, 0xf8, !PT ;  /* 0x0000002005067812 */ /* 0x000fe200078ef806 */
[----:B------:R-:W-:Y:S01]  /*5140*/  IMAD.SHL.U32 R5, R93, 0x8, RZ ;  /* 0x000000085d057824 */ /* 0x000fe200078e00ff */
[----:B------:R-:W-:Y:S01]  /*5150*/  LOP3.LUT R4, R4, 0x40, R7, 0xf8, !PT ;  /* 0x0000004004047812 */ /* 0x000fe200078ef807 */
[----:B------:R-:W3:Y:S01]  /*5160*/  LDC.64 R80, c[0x0][0x8a8] ;  /* 0x00022a00ff507b82 */ /* 0x000ee20000000a00 */
[----:B------:R-:W-:Y:S01]  /*5170*/  LOP3.LUT R37, R37, 0x600000, RZ, 0xc0, !PT ;  /* 0x0060000025257812 */ /* 0x000fe200078ec0ff */
[----:B------:R-:W-:Y:S01]  /*5180*/  IMAD.MOV.U32 R87, RZ, RZ, RZ ;  /* 0x000000ffff577224 */ /* 0x000fe200078e00ff */
[----:B------:R-:W-:-:S02]  /*5190*/  LOP3.LUT R5, R6, 0x30, R5, 0x78, !PT ;  /* 0x0000003006057812 */ /* 0x000fc400078e7805 */
[----:B------:R-:W-:Y:S02]  /*51a0*/  CS2R R90, SRZ ;  /* 0x00000000005a7805 */ /* 0x000fe4000001ff00 */
[----:B------:R-:W-:Y:S01]  /*51b0*/  LOP3.LUT R4, R4, 0x200, R7, 0xf8, !PT ;  /* 0x0000020004047812 */ /* 0x000fe200078ef807 */
[----:B------:R-:W-:Y:S01]  /*51c0*/  IMAD.MOV.U32 R89, RZ, RZ, RZ ;  /* 0x000000ffff597224 */ /* 0x000fe200078e00ff */
[----:B------:R-:W-:Y:S01]  /*51d0*/  LOP3.LUT R93, R93, 0x2, RZ, 0xc0, !PT ;  /* 0x000000025d5d7812 */ /* 0x000fe200078ec0ff */
[----:B-1----:R-:W-:Y:S01]  /*51e0*/  ULEA UR44, UR4, UR44, 0x18 ;  /* 0x0000002c042c7291 */ /* 0x002fe2000f8ec0ff */
[----:B------:R-:W-:Y:S01]  /*51f0*/  LOP3.LUT R71, R4, R5, RZ, 0xfc, !PT ;  /* 0x0000000504477212 */ /* 0x000fe200078efcff */
[----:B------:R-:W1:Y:S01]  /*5200*/  LDCU UR57, c[0x0][0x370] ;  /* 0x00006e00ff3977ac */ /* 0x000e620008000800 */
[----:B------:R-:W-:Y:S01]  /*5210*/  IADD3 R88, PT, PT, -R93, RZ, RZ ;  /* 0x000000ff5d587210 */ /* 0x000fe20007ffe1ff */
[----:B------:R-:W-:Y:S01]  /*5220*/  UIADD3 UR4, UPT, UPT, UR44, 0x2200, URZ ;  /* 0x000022002c047890 */ /* 0x000fe2000fffe0ff */
[----:B------:R-:W4:Y:S04]  /*5230*/  LDCU UR43, c[0x0][0xb0c] ;  /* 0x00016180ff2b77ac */ /* 0x000f280008000800 */
[----:B------:R-:W1:Y:S01]  /*5240*/  LDS R0, [UR44+0x160] ;  /* 0x0001602cff007984 */ /* 0x000e620008000800 */
[----:B------:R-:W-:Y:S01]  /*5250*/  IMAD.U32 R94, RZ, RZ, UR4 ;  /* 0x00000004ff5e7e24 */ /* 0x000fe2000f8e00ff */
[----:B------:R-:W1:Y:S01]  /*5260*/  LDCU UR39, c[0x0][0xb30] ;  /* 0x00016600ff2777ac */ /* 0x000e620008000800 */
[----:B------:R-:W1:Y:S01]  /*5270*/  LDCU.64 UR46, c[0x0][0x888] ;  /* 0x00011100ff2e77ac */ /* 0x000e620008000a00 */
[----:B------:R-:W1:Y:S01]  /*5280*/  LDCU.64 UR40, c[0x0][0xb28] ;  /* 0x00016500ff2877ac */ /* 0x000e620008000a00 */
[----:B------:R-:W1:Y:S01]  /*5290*/  LDCU.64 UR60, c[0x0][0x890] ;  /* 0x00011200ff3c77ac */ /* 0x000e620008000a00 */
[----:B------:R-:W1:Y:S01]  /*52a0*/  LDCU.128 UR52, c[0x0][0xb10] ;  /* 0x00016200ff3477ac */ /* 0x000e620008000c00 */
[----:B------:R-:W1:Y:S01]  /*52b0*/  LDCU UR56, c[0x0][0x374] ;  /* 0x00006e80ff3877ac */ /* 0x000e620008000800 */
[----:B------:R-:W-:Y:S01]  /*52c0*/  UIADD3 UR63, UPT, UPT, UR44, 0x200, URZ ;  /* 0x000002002c3f7890 */ /* 0x000fe2000fffe0ff */
[----:B-1234-:R-:W-:-:S11]  /*52d0*/  IMAD.IADD R37, R0, 0x1, R37 ;  /* 0x0000000100257824 */ /* 0x01efd600078e0225 */
.L_x_116:
[----:B------:R-:W-:Y:S02]  /*52e0*/  LEA R3, R87, UR44, 0x3 ;  /* 0x0000002c57037c11 */ /* 0x000fe4000f8e18ff */
[----:B------:R-:W-:Y:S02]  /*52f0*/  SHF.L.U32 R0, R91, 0x1f, RZ ;  /* 0x0000001f5b007819 */ /* 0x000fe400000006ff */
[----:B------:R-:W-:Y:S02]  /*5300*/  LEA R5, R87, UR44, 0x4 ;  /* 0x0000002c57057c11 */ /* 0x000fe4000f8e20ff */
[----:B-1----:R-:W1:Y:S02]  /*5310*/  SYNCS.PHASECHK.TRANS64.TRYWAIT P0, [R3+URZ+0xb0], R0 ;  /* 0x0000b000030075a7 */ /* 0x002e6400080011ff */
[----:B-1----:R-:W-:Y:S05]  /*5320*/  @!P0 BRA `(.L_x_91) ;  /* 0x0000003000c88947 */ /* 0x002fea0003800000 */
.L_x_160:
        /* <DEDUP_REMOVED lines=11> */
[----:B------:R-:W-:Y:S01]  /*53e0*/  PLOP3.LUT P0, PT, PT, PT, UP1, 0x80, 0x8 ;  /* 0x000000000008781c */ /* 0x000fe20003f0f018 */
[----:B------:R-:W-:Y:S11]  /*53f0*/  UP2UR UR45, UPR, URZ, 0x2 ;  /* 0x00000002ff2d7883 */ /* 0x000ff60008000000 */
[----:B------:R-:W-:Y:S01]  /*5400*/  @!UPT UIADD3 URZ, UPT, UPT, URZ, URZ, URZ ;  /* 0x000000fffffff290 */ /* 0x000fe2000fffe0ff */
[----:B-1----:R-:W-:Y:S02]  /*5410*/  @P0 SHF.R.U32.HI R0, RZ, 0x10, R5 ;  /* 0x00000010ff000819 */ /* 0x002fe40000011605 */
        /* <DEDUP_REMOVED lines=12> */
[----:B------:R-:W2:Y:S01]  /*54e0*/  LDCU UR12, c[0x0][0xb20] ;  /* 0x00016400ff0c77ac */ /* 0x000ea20008000800 */
[----:B------:R-:W-:Y:S02]  /*54f0*/  UIMAD.WIDE.U32 UR4, UR56, UR55, URZ ;  /* 0x00000037380472a5 */ /* 0x000fe4000f8e00ff */
[----:B------:R-:W-:Y:S02]  /*5500*/  UIMAD.WIDE.U32 UR6, UR57, UR52, URZ ;  /* 0x00000034390672a5 */ /* 0x000fe4000f8e00ff */
[----:B------:R-:W-:Y:S02]  /*5510*/  UISETP.NE.AND UP0, UPT, UR54, 0x1, UPT ;  /* 0x000000013600788c */ /* 0x000fe4000bf05270 */
[----:B------:R-:W-:Y:S02]  /*5520*/  UIMAD.WIDE.U32 UR8, UR37, UR55, URZ ;  /* 0x00000037250872a5 */ /* 0x000fe4000f8e00ff */
[----:B------:R-:W-:Y:S02]  /*5530*/  UIMAD.WIDE.U32 UR10, UR38, UR52, URZ ;  /* 0x00000034260a72a5 */ /* 0x000fe4000f8e00ff */
[----:B------:R-:W-:Y:S02]  /*5540*/  UISETP.NE.AND UP1, UPT, UR43, 0x1, UPT ;  /* 0x000000012b00788c */ /* 0x000fe4000bf25270 */
[----:B------:R-:W-:Y:S01]  /*5550*/  UISETP.NE.AND UP2, UPT, UR42, 0x1, UPT ;  /* 0x000000012a00788c */ /* 0x000fe2000bf45270 */
[----:B------:R-:W-:Y:S02]  /*5560*/  UMOV UR4, UR5 ;  /* 0x0000000500047c82 */ /* 0x000fe40008000000 */
[----:B--2---:R-:W-:Y:S03]  /*5570*/  USHF.R.U32.HI UR5, URZ, UR12, UR4 ;  /* 0x0000000cff057299 */ /* 0x004fe60008011604 */
[----:B------:R-:W-:Y:S02]  /*5580*/  UMOV UR4, UR7 ;  /* 0x0000000700047c82 */ /* 0x000fe40008000000 */
[----:B------:R-:W-:Y:S02]  /*5590*/  USHF.R.U32.HI UR7, URZ, UR53, UR4 ;  /* 0x00000035ff077299 */ /* 0x000fe40008011604 */
[----:B------:R-:W-:Y:S02]  /*55a0*/  USEL UR4, UR56, UR5, !UP0 ;  /* 0x0000000538047287 */ /* 0x000fe4000c000000 */
[----:B------:R-:W-:Y:S01]  /*55b0*/  USEL UR7, UR57, UR7, !UP1 ;  /* 0x0000000739077287 */ /* 0x000fe2000c800000 */
[----:B------:R-:W-:Y:S01]  /*55c0*/  UMOV UR5, UR9 ;  /* 0x0000000900057c82 */ /* 0x000fe20008000000 */
[----:B------:R-:W-:Y:S02]  /*55d0*/  UIMAD.WIDE.U32 UR8, UR4, UR40, URZ ;  /* 0x00000028040872a5 */ /* 0x000fe4000f8e00ff */
[----:B------:R-:W-:Y:S03]  /*55e0*/  USHF.R.U32.HI UR6, URZ, UR12, UR5 ;  /* 0x0000000cff067299 */ /* 0x000fe60008011605 */
[----:B------:R-:W-:Y:S01]  /*55f0*/  UMOV UR5, UR11 ;  /* 0x0000000b00057c82 */ /* 0x000fe20008000000 */
[----:B------:R-:W-:Y:S02]  /*5600*/  UIMAD.WIDE.U32 UR10, UR7, UR40, URZ ;  /* 0x00000028070a72a5 */ /* 0x000fe4000f8e00ff */
[----:B------:R-:W-:Y:S02]  /*5610*/  USHF.R.U32.HI UR12, URZ, UR53, UR5 ;  /* 0x00000035ff0c7299 */ /* 0x000fe40008011605 */
[----:B------:R-:W-:Y:S01]  /*5620*/  USEL UR6, UR37, UR6, !UP0 ;  /* 0x0000000625067287 */ /* 0x000fe2000c000000 */
[----:B------:R-:W-:Y:S02]  /*5630*/  UMOV UR5, UR9 ;  /* 0x0000000900057c82 */ /* 0x000fe40008000000 */
[----:B------:R-:W-:Y:S01]  /*5640*/  UMOV UR10, UR11 ;  /* 0x0000000b000a7c82 */ /* 0x000fe20008000000 */
[----:B------:R-:W-:Y:S02]  /*5650*/  @UP2 USHF.R.U32.HI UR4, URZ, UR41, UR5 ;  /* 0x00000029ff042299 */ /* 0x000fe40008011605 */
[----:B------:R-:W-:Y:S02]  /*5660*/  @UP2 USHF.R.U32.HI UR7, URZ, UR41, UR10 ;  /* 0x00000029ff072299 */ /* 0x000fe4000801160a */
[----:B------:R-:W-:Y:S02]  /*5670*/  UIMAD UR4, UR42, UR4, URZ ;  /* 0x000000042a0472a4 */ /* 0x000fe4000f8e02ff */
[----:B------:R-:W-:Y:S02]  /*5680*/  UIMAD.WIDE.U32 UR10, UR6, UR40, URZ ;  /* 0x00000028060a72a5 */ /* 0x000fe4000f8e00ff */
[----:B------:R-:W-:Y:S02]  /*5690*/  USEL UR5, UR38, UR12, !UP1 ;  /* 0x0000000c26057287 */ /* 0x000fe4000c800000 */
[----:B------:R-:W-:Y:S02]  /*56a0*/  UIMAD UR8, UR42, UR7, URZ ;  /* 0x000000072a0872a4 */ /* 0x000fe4000f8e02ff */
[----:B------:R-:W-:Y:S03]  /*56b0*/  UISETP.GE.AND UP0, UPT, UR6, UR4, UPT ;  /* 0x000000040600728c */ /* 0x000fe6000bf06270 */
[----:B------:R-:W-:Y:S01]  /*56c0*/  UMOV UR4, UR11 ;  /* 0x0000000b00047c82 */ /* 0x000fe20008000000 */
[----:B------:R-:W-:Y:S02]  /*56d0*/  UISETP.GE.OR UP0, UPT, UR5, UR8, UP0 ;  /* 0x000000080500728c */ /* 0x000fe40008706670 */
[----:B------:R-:W-:Y:S02]  /*56e0*/  USHF.R.U32.HI UR4, URZ, UR41, UR4 ;  /* 0x00000029ff047299 */ /* 0x000fe40008011604 */
[----:B------:R-:W-:Y:S02]  /*56f0*/  UIMAD.WIDE.U32 UR8, UR5, UR40, URZ ;  /* 0x00000028050872a5 */ /* 0x000fe4000f8e00ff */
[----:B------:R-:W-:Y:S02]  /*5700*/  USEL UR11, UR6, UR4, !UP2 ;  /* 0x00000004060b7287 */ /* 0x000fe4000d000000 */
[----:B------:R-:W-:Y:S02]  /*5710*/  UIADD3 UR8, UPT, UPT, -UR5, URZ, URZ ;  /* 0x000000ff05087290 */ /* 0x000fe4000fffe1ff */
[----:B------:R-:W-:Y:S01]  /*5720*/  UIADD3 UR10, UPT, UPT, -UR11, URZ, URZ ;  /* 0x000000ff0b0a7290 */ /* 0x000fe2000fffe1ff */
[----:B------:R-:W-:Y:S01]  /*5730*/  @!UP0 UMOV UR4, UR9 ;  /* 0x0000000900048c82 */ /* 0x000fe20008000000 */
[----:B------:R-:W-:Y:S02]  /*5740*/  UIADD3 UR9, UPT, UPT, -UR6, URZ, URZ ;  /* 0x000000ff06097290 */ /* 0x000fe4000fffe1ff */
[----:B------:R-:W-:Y:S02]  /*5750*/  @!UP0 USHF.R.U32.HI UR4, URZ, UR41, UR4 ;  /* 0x00000029ff048299 */ /* 0x000fe40008011604 */
[----:B------:R-:W-:Y:S02]  /*5760*/  UIMAD UR10, UR42, UR10, UR6 ;  /* 0x0000000a2a0a72a4 */ /* 0x000fe4000f8e0206 */
[----:B------:R-:W-:Y:S04]  /*5770*/  @!UP0 USEL UR4, UR5, UR4, !UP2 ;  /* 0x0000000405048287 */ /* 0x000fe8000d000000 */
[----:B------:R-:W-:Y:S02]  /*5780*/  @!UP0 UIMAD UR10, UR7, UR10, UR4 ;  /* 0x0000000a070a82a4 */ /* 0x000fe4000f8e0204 */
[----:B------:R-:W-:Y:S02]  /*5790*/  @!UP0 UIADD3 UR11, UPT, UPT, UR11, -UR4, URZ ;  /* 0x800000040b0b8290 */ /* 0x000fe4000fffe0ff */
[----:B------:R-:W-:Y:S02]  /*57a0*/  UIMAD UR7, UR43, UR8, UR38 ;  /* 0x000000082b0772a4 */ /* 0x000fe4000f8e0226 */
[----:B------:R-:W-:Y:S02]  /*57b0*/  @!UP0 UIMAD UR6, UR11, UR42, UR5 ;  /* 0x0000002a0b0682a4 */ /* 0x000fe4000f8e0205 */
[----:B------:R-:W-:Y:S01]  /*57c0*/  UIMAD UR4, UR54, UR9, UR37 ;  /* 0x00000009360472a4 */ /* 0x000fe2000f8e0225 */
[----:B------:R-:W-:Y:S02]  /*57d0*/  @!UP0 UMOV UR5, UR10 ;  /* 0x0000000a00058c82 */ /* 0x000fe40008000000 */
[----:B------:R-:W-:Y:S02]  /*57e0*/  UIMAD UR38, UR5, UR43, UR7 ;  /* 0x0000002b052672a4 */ /* 0x000fe4000f8e0207 */
[----:B------:R-:W-:Y:S11]  /*57f0*/  UIMAD UR37, UR6, UR54, UR4 ;  /* 0x00000036062572a4 */ /* 0x000ff6000f8e0204 */
[----:B------:R-:W-:Y:S01]  /*5800*/  @!UPT UIADD3 URZ, UPT, UPT, URZ, URZ, URZ ;  /* 0x000000fffffff290 */ /* 0x000fe2000fffe0ff */
.L_x_92:
[----:B------:R-:W-:Y:S01]  /*5810*/  UISETP.NE.AND UP0, UPT, UR39, 0x1, UPT ;  /* 0x000000012700788c */ /* 0x000fe2000bf05270 */
[----:B------:R-:W-:Y:S01]  /*5820*/  IADD3 R87, PT, PT, R87, 0x1, RZ ;  /* 0x0000000157577810 */ /* 0x000fe20007ffe0ff */
[----:B------:R-:W-:Y:S02]  /*5830*/  USHF.L.U32 UR50, UR16, 0x6, URZ ;  /* 0x0000000610327899 */ /* 0x000fe400080006ff */
[----:B------:R-:W-:Y:S07]  /*5840*/  USHF.L.U32 UR49, UR20, 0x7, URZ ;  /* 0x0000000714317899 */ /* 0x000fee00080006ff */
[----:B------:R-:W2:Y:S01]  /*5850*/  @!UP0 LDCU.128 UR12, c[0x0][0xb10] ;  /* 0x00016200ff0c87ac */ /* 0x000ea20008000c00 */
[----:B------:R-:W3:Y:S01]  /*5860*/  @!UP0 LDCU UR5, c[0x0][0xb0c] ;  /* 0x00016180ff0587ac */ /* 0x000ee20008000800 */
[----:B------:R-:W4:Y:S01]  /*5870*/  @!UP0 LDCU UR10, c[0x0][0xb20] ;  /* 0x00016400ff0a87ac */ /* 0x000f220008000800 */
[----:B--2---:R-:W-:Y:S02]  /*5880*/  UIMAD.WIDE.U32 UR8, UR38, UR12, URZ ;  /* 0x0000000c260872a5 */ /* 0x004fe4000f8e00ff */
[----:B------:R-:W-:Y:S02]  /*5890*/  UIMAD.WIDE.U32 UR6, UR37, UR15, URZ ;  /* 0x0000000f250672a5 */ /* 0x000fe4000f8e00ff */
[----:B------:R-:W-:Y:S03]  /*58a0*/  @!UP0 UISETP.NE.AND UP1, UPT, UR14, 0x1, UPT ;  /* 0x000000010e00888c */ /* 0x000fe6000bf25270 */
[----:B------:R-:W-:Y:S01]  /*58b0*/  @!UP0 UMOV UR4, UR9 ;  /* 0x0000000900048c82 */ /* 0x000fe20008000000 */
[----:B---3--:R-:W-:Y:S02]  /*58c0*/  @!UP0 UISETP.NE.AND UP2, UPT, UR5, 0x1, UPT ;  /* 0x000000010500888c */ /* 0x008fe4000bf45270 */
[----:B------:R-:W-:Y:S01]  /*58d0*/  @!UP0 USHF.R.U32.HI UR4, URZ, UR13, UR4 ;  /* 0x0000000dff048299 */ /* 0x000fe20008011604 */
[----:B------:R-:W-:Y:S02]  /*58e0*/  @!UP0 UMOV UR6, UR7 ;  /* 0x0000000700068c82 */ /* 0x000fe40008000000 */
[----:B----4-:R-:W-:Y:S02]  /*58f0*/  @!UP0 USHF.R.U32.HI UR6, URZ, UR10, UR6 ;  /* 0x0000000aff068299 */ /* 0x010fe40008011606 */
[----:B------:R-:W-:Y:S02]  /*5900*/  @!UP0 USEL UR7, UR38, UR4, !UP2 ;  /* 0x0000000426078287 */ /* 0x000fe4000d000000 */
[----:B------:R-:W-:Y:S04]  /*5910*/  @!UP0 USEL UR6, UR37, UR6, !UP1 ;  /* 0x0000000625068287 */ /* 0x000fe8000c800000 */
[----:B------:R-:W-:Y:S02]  /*5920*/  @!UP0 UIADD3 UR4, UPT, UPT, -UR7, UR6, URZ ;  /* 0x0000000607048290 */ /* 0x000fe4000fffe1ff */
[----:B------:R-:W-:Y:S02]  /*5930*/  @!UP0 UIADD3 UR6, UPT, UPT, UR7, -UR6, URZ ;  /* 0x8000000607068290 */ /* 0x000fe4000fffe0ff */
[----:B------:R-:W-:Y:S02]  /*5940*/  @!UP0 UIMAD UR38, UR4, UR5, UR38 ;  /* 0x00000005042682a4 */ /* 0x000fe4000f8e0226 */
[----:B------:R-:W-:Y:S02]  /*5950*/  @!UP0 UIMAD UR37, UR6, UR14, UR37 ;  /* 0x0000000e062582a4 */ /* 0x000fe4000f8e0225 */
[----:B------:R-:W-:Y:S09]  /*5960*/  ULOP3.LUT UP0, URZ, UR63, 0x1b0, URZ, 0xc0, !UPT ;  /* 0x000001b03fff7892 */ /* 0x000ff2000f80c0ff */
[----:B------:R-:W-:Y:S05]  /*5970*/  BRA.U !UP0, `(.L_x_93) ;  /* 0x0000000108407547 */ /* 0x000fea000b800000 */
[----:B------:R-:W2:Y:S01]  /*5980*/  LDCU.64 UR8, c[0x4][0x80] ;  /* 0x01001000ff0877ac */ /* 0x000ea20008000a00 */
[----:B------:R-:W-:Y:S01]  /*5990*/  MOV R3, 0x0 ;  /* 0x0000000000037802 */ /* 0x000fe20000000f00 */
[----:B------:R-:W-:Y:S02]  /*59a0*/  HFMA2 R12, -RZ, RZ, 0, 5.9604644775390625e-08 ;  /* 0x00000001ff0c7431 */ /* 0x000fe400000001ff */
[----:B------:R-:W-:Y:S02]  /*59b0*/  IMAD.MOV.U32 R8, RZ, RZ, 0x70 ;  /* 0x00000070ff087424 */ /* 0x000fe400078e00ff */
[----:B------:R-:W-:Y:S01]  /*59c0*/  IMAD.MOV.U32 R13, RZ, RZ, RZ ;  /* 0x000000ffff0d7224 */ /* 0x000fe200078e00ff */
[----:B------:R-:W3:Y:S01]  /*59d0*/  LDCU.64 UR6, c[0x4][0x88] ;  /* 0x01001100ff0677ac */ /* 0x000ee20008000a00 */
[----:B------:R-:W4:Y:S01]  /*59e0*/  LDC.64 R2, c[0x4][R3] ;  /* 0x0100000003027b82 */ /* 0x000f220000000a00 */
[----:B------:R-:W1:Y:S01]  /*59f0*/  LDCU.64 UR4, c[0x4][0x8] ;  /* 0x01000100ff0477ac */ /* 0x000e620008000a00 */
[----:B--2---:R-:W-:Y:S01]  /*5a00*/  MOV R5, UR9 ;  /* 0x0000000900057c02 */ /* 0x004fe20008000f00 */
[----:B------:R-:W-:Y:S01]  /*5a10*/  IMAD.U32 R4, RZ, RZ, UR8 ;  /* 0x00000008ff047e24 */ /* 0x000fe2000f8e00ff */
[----:B---3--:R-:W-:Y:S01]  /*5a20*/  MOV R7, UR7 ;  /* 0x0000000700077c02 */ /* 0x008fe20008000f00 */
[----:B------:R-:W-:Y:S01]  /*5a30*/  IMAD.U32 R6, RZ, RZ, UR6 ;  /* 0x00000006ff067e24 */ /* 0x000fe2000f8e00ff */
[----:B-1----:R-:W-:Y:S01]  /*5a40*/  MOV R11, UR5 ;  /* 0x00000005000b7c02 */ /* 0x002fe20008000f00 */
[----:B------:R-:W-:Y:S02]  /*5a50*/  IMAD.U32 R10, RZ, RZ, UR4 ;  /* 0x00000004ff0a7e24 */ /* 0x000fe4000f8e00ff */
[----:B------:R-:W-:Y:S07]  /*5a60*/  LEPC R20, `(.L_x_93) ;  /* 0x000000001014794e */ /* 0x000fee0000000000 */
[----:B----45:R-:W-:Y:S05]  /*5a70*/  CALL.ABS.NOINC R2 ;  /* 0x0000000002007343 */ /* 0x030fea0003c00000 */
.L_x_93:
[----:B------:R-:W-:Y:S01]  /*5a80*/  LOP3.LUT P0, RZ, R94, 0x1b0, RZ, 0xc0, !PT ;  /* 0x000001b05eff7812 */ /* 0x000fe2000780c0ff */
[----:B------:R-:W-:Y:S11]  /*5a90*/  BSSY.RECONVERGENT B6, `(.L_x_94) ;  /* 0x0000013000067945 */ /* 0x000ff60003800200 */
[----:B------:R-:W-:Y:S01]  /*5aa0*/  @!UPT UIADD3 URZ, UPT, UPT, URZ, URZ, URZ ;  /* 0x000000fffffff290 */ /* 0x000fe2000fffe0ff */
[----:B------:R-:W-:Y:S05]  /*5ab0*/  @!P0 BRA `(.L_x_95) ;  /* 0x0000000000408947 */ /* 0x000fea0003800000 */
        /* <DEDUP_REMOVED lines=16> */
.L_x_95:
[----:B------:R-:W-:Y:S05]  /*5bc0*/  BSYNC.RECONVERGENT B6 ;  /* 0x0000000000067941 */ /* 0x000fea0003800200 */
.L_x_94:
[----:B------:R-:W-:Y:S01]  /*5bd0*/  R2UR UR4, R86 ;  /* 0x00000000560472ca */ /* 0x000fe200000e0000 */
[----:B------:R-:W-:Y:S01]  /*5be0*/  UISETP.NE.U32.AND UP0, UPT, UR60, URZ, UPT ;  /* 0x000000ff3c00728c */ /* 0x000fe2000bf05070 */
[----:B------:R-:W-:Y:S02]  /*5bf0*/  ISETP.NE.U32.AND P4, PT, R82, RZ, PT ;  /* 0x000000ff5200720c */ /* 0x000fe40003f85070 */
[----:B------:R-:W-:Y:S01]  /*5c00*/  ISETP.NE.U32.AND P2, PT, RZ, UR46, PT ;  /* 0x0000002eff007c0c */ /* 0x000fe2000bf45070 */
[----:B------:R-:W-:Y:S01]  /*5c10*/  UISETP.NE.AND.EX UP1, UPT, UR61, URZ, UPT, UP0 ;  /* 0x000000ff3d00728c */ /* 0x000fe2000bf25300 */
[----:B------:R-:W-:Y:S01]  /*5c20*/  ISETP.NE.AND.EX P4, PT, R83, RZ, PT, P4 ;  /* 0x000000ff5300720c */ /* 0x000fe20003f85340 */
[----:B------:R-:W-:Y:S01]  /*5c30*/  UPLOP3.LUT UP0, UPT, UPT, UPT, UPT, 0x40, 0x4 ;  /* 0x000000000004789c */ /* 0x000fe20003f0e870 */
[----:B------:R-:W-:Y:S05]  /*5c40*/  ISETP.NE.AND.EX P2, PT, RZ, UR47, PT, P2 ;  /* 0x0000002fff007c0c */ /* 0x000fea000bf45320 */
[----:B------:R-:W-:Y:S06]  /*5c50*/  UISETP.NE.AND UP2, UPT, UR4, URZ, UPT ;  /* 0x000000ff0400728c */ /* 0x000fec000bf45270 */
[----:B------:R-:W-:Y:S05]  /*5c60*/  PLOP3.LUT P1, PT, PT, PT, UP2, 0x80, 0x8 ;  /* 0x000000000008781c */ /* 0x000fea0003f2f028 */
[----:B------:R-:W-:Y:S06]  /*5c70*/  @UP2 UPLOP3.LUT UP0, UPT, UPT, UPT, UP1, 0x80, 0x8 ;  /* 0x000000000008289c */ /* 0x000fec0003f0f010 */
[----:B------:R-:W-:Y:S01]  /*5c80*/  PLOP3.LUT P0, PT, PT, PT, UP0, 0x80, 0x8 ;  /* 0x000000000008781c */ /* 0x000fe20003f0f008 */
[----:B------:R-:W-:Y:S01]  /*5c90*/  @!UPT UIADD3 URZ, UPT, UPT, URZ, URZ, URZ ;  /* 0x000000fffffff290 */ /* 0x000fe2000fffe0ff */
[----:B------:R-:W-:Y:S11]  /*5ca0*/  BRA.U !UP1, `(.L_x_96) ;  /* 0x00000001093c7547 */ /* 0x000ff6000b800000 */
[----:B------:R-:W-:Y:S01]  /*5cb0*/  UISETP.NE.U32.AND UP0, UPT, UR46, URZ, UPT ;  /* 0x000000ff2e00728c */ /* 0x000fe2000bf05070 */
[----:B-1----:R-:W-:Y:S01]  /*5cc0*/  HFMA2 R0, -RZ, RZ, 0, 5.9604644775390625e-08 ;  /* 0x00000001ff007431 */ /* 0x002fe200000001ff */
[----:B------:R-:W1:Y:S01]  /*5cd0*/  LDCU.64 UR8, c[0x0][0x358] ;  /* 0x00006b00ff0877ac */ /* 0x000e620008000a00 */
[----:B------:R-:W-:Y:S01]  /*5ce0*/  IMAD.MOV.U32 R84, RZ, RZ, 0x1 ;  /* 0x00000001ff547424 */ /* 0x000fe200078e00ff */
[----:B------:R-:W-:Y:S06]  /*5cf0*/  UISETP.NE.AND.EX UP0, UPT, UR47, URZ, UPT, UP0 ;  /* 0x000000ff2f00728c */ /* 0x000fec000bf05300 */
[----:B------:R-:W-:Y:S05]  /*5d00*/  PLOP3.LUT P3, PT, PT, PT, UP0, 0x80, 0x8 ;  /* 0x000000000008781c */ /* 0x000fea0003f6f008 */
[----:B------:R-:W2:Y:S01]  /*5d10*/  @UP0 LDCU.64 UR4, c[0x0][0x888] ;  /* 0x00011100ff0407ac */ /* 0x000ea20008000a00 */
[----:B------:R-:W-:Y:S07]  /*5d20*/  @UP0 UIMAD UR6, UR36, UR60, URZ ;  /* 0x0000003c240602a4 */ /* 0x000fee000f8e02ff */
[----:B------:R-:W-:Y:S01]  /*5d30*/  @!P3 PRMT R84, R0, 0x7610, R84 ;  /* 0x000076100054b816 */ /* 0x000fe20000000054 */
[----:B--2---:R-:W-:Y:S06]  /*5d40*/  @UP0 UIMAD.WIDE UR4, UR6, 0x4, UR4 ;  /* 0x00000004060408a5 */ /* 0x004fec000f8e0204 */
[----:B------:R-:W-:Y:S01]  /*5d50*/  IMAD.U32 R2, RZ, RZ, UR4 ;  /* 0x00000004ff027e24 */ /* 0x000fe2000f8e00ff */
[----:B------:R-:W-:Y:S04]  /*5d60*/  MOV R3, UR5 ;  /* 0x0000000500037c02 */ /* 0x000fe80008000f00 */
[----:B------:R-:W2:Y:S01]  /*5d70*/  @!UP0 LDCU UR4, c[0x0][0x880] ;  /* 0x00011000ff0487ac */ /* 0x000ea20008000800 */
[----:B-1---5:R3:W5:Y:S02]  /*5d80*/  @P3 LDG.E R41, desc[UR8][R2.64] ;  /* 0x0000000802293981 */ /* 0x022764000c1e1900 */
[----:B--23--:R-:W-:Y:S02]  /*5d90*/  @!P3 IMAD.U32 R41, RZ, RZ, UR4 ;  /* 0x00000004ff29be24 */ /* 0x00cfe4000f8e00ff */
.L_x_96:
[----:B------:R-:W-:Y:S05]  /*5da0*/  @!P4 BRA `(.L_x_97) ;  /* 0x000000000024c947 */ /* 0x000fea0003800000 */
[----:B------:R-:W-:Y:S01]  /*5db0*/  ISETP.NE.U32.AND P3, PT, R80, RZ, PT ;  /* 0x000000ff5000720c */ /* 0x000fe20003f65070 */
[----:B------:R-:W2:Y:S03]  /*5dc0*/  LDCU.64 UR4, c[0x0][0x358] ;  /* 0x00006b00ff0477ac */ /* 0x000ea60008000a00 */
[----:B------:R-:W-:Y:S11]  /*5dd0*/  ISETP.NE.AND.EX P3, PT, R81, RZ, PT, P3 ;  /* 0x000000ff5100720c */ /* 0x000ff60003f65330 */
[----:B------:R-:W-:Y:S02]  /*5de0*/  @!UPT UIADD3 URZ, UPT, UPT, URZ, URZ, URZ ;  /* 0x000000fffffff290 */ /* 0x000fe4000fffe0ff */
[----:B------:R-:W3:Y:S01]  /*5df0*/  @P3 LDC.64 R2, c[0x0][0x8a8] ;  /* 0x00022a00ff023b82 */ /* 0x000ee20000000a00 */
[----:B-1----:R-:W-:Y:S04]  /*5e00*/  @P3 IMAD R0, R82, UR36, RZ ;  /* 0x0000002452003c24 */ /* 0x002fe8000f8e02ff */
[----:B---3--:R-:W-:Y:S05]  /*5e10*/  @P3 IMAD.WIDE R2, R0, 0x4, R2 ;  /* 0x0000000400023825 */ /* 0x008fea00078e0202 */
[----:B--2--5:R2:W5:Y:S02]  /*5e20*/  @P3 LDG.E R38, desc[UR4][R2.64] ;  /* 0x0000000402263981 */ /* 0x024564000c1e1900 */
[----:B--2---:R-:W3:Y:S02]  /*5e30*/  @!P3 LDC R38, c[0x0][0x8a0] ;  /* 0x00022800ff26bb82 */ /* 0x004ee40000000800 */
.L_x_97:
[----:B-----5:R-:W-:Y:S01]  /*5e40*/  FSETP.NEU.AND P4, PT, R41, RZ, PT ;  /* 0x000000ff2900720b */ /* 0x020fe20003f8d000 */
[----:B------:R-:W-:Y:S01]  /*5e50*/  BSSY B1, `(.L_x_98) ;  /* 0x0000042000017945 */ /* 0x000fe20003800000 */
[----:B------:R-:W-:Y:S01]  /*5e60*/  SEL R5, RZ, 0xffffffff, P2 ;  /* 0xffffffffff057807 */ /* 0x000fe20001000000 */
[----:B------:R-:W-:Y:S01]  /*5e70*/  IMAD.MOV.U32 R102, RZ, RZ, 0x1 ;  /* 0x00000001ff667424 */ /* 0x000fe200078e00ff */
[----:B------:R-:W-:Y:S02]  /*5e80*/  LOP3.LUT P3, RZ, R84, 0xff, RZ, 0xc0, !PT ;  /* 0x000000ff54ff7812 */ /* 0x000fe4000786c0ff */
[----:B------:R-:W-:Y:S02]  /*5e90*/  CS2R R78, SRZ ;  /* 0x00000000004e7805 */ /* 0x000fe4000001ff00 */
[----:B------:R-:W-:Y:S02]  /*5ea0*/  @P1 SEL R4, RZ, 0xffffffff, P4 ;  /* 0xffffffffff041807 */ /* 0x000fe40002000000 */
[----:B------:R-:W-:Y:S02]  /*5eb0*/  CS2R R76, SRZ ;  /* 0x00000000004c7805 */ /* 0x000fe4000001ff00 */
[----:B------:R-:W-:Y:S02]  /*5ec0*/  LEA R2, R90, UR44, 0x3 ;  /* 0x0000002c5a027c11 */ /* 0x000fe4000f8e18ff */
[----:B------:R-:W-:Y:S02]  /*5ed0*/  CS2R R74, SRZ ;  /* 0x00000000004a7805 */ /* 0x000fe4000001ff00 */
[----:B------:R-:W-:Y:S02]  /*5ee0*/  @P0 SEL R4, R5, R4, !P3 ;  /* 0x0000000405040207 */ /* 0x000fe40005800000 */
[----:B------:R-:W-:Y:S02]  /*5ef0*/  CS2R R72, SRZ ;  /* 0x0000000000487805 */ /* 0x000fe4000001ff00 */
[----:B------:R-:W-:Y:S02]  /*5f00*/  LEA R100, R36, UR44, 0x3 ;  /* 0x0000002c24647c11 */ /* 0x000fe4000f8e18ff */
[----:B------:R-:W-:Y:S02]  /*5f10*/  @P1 LOP3.LUT R4, R4, 0x1, RZ, 0xc0, !PT ;  /* 0x0000000104041812 */ /* 0x000fe400078ec0ff */
[----:B------:R-:W-:Y:S02]  /*5f20*/  SHF.L.U32 R3, R92, 0x1f, RZ ;  /* 0x0000001f5c037819 */ /* 0x000fe400000006ff */
[----:B------:R-:W-:Y:S02]  /*5f30*/  ISETP.NE.U32.OR P6, PT, R4, 0x1, !P1 ;  /* 0x000000010400780c */ /* 0x000fe40004fc5470 */
[----:B------:R-:W-:Y:S02]  /*5f40*/  PLOP3.LUT P2, PT, PT, PT, UP1, 0x80, 0x8 ;  /* 0x000000000008781c */ /* 0x000fe40003f4f018 */
[C---:B------:R-:W-:Y:S02]  /*5f50*/  LEA.HI R39, R36.reuse, R36, RZ, 0x1 ;  /* 0x0000002424277211 */ /* 0x040fe400078f08ff */
[----:B------:R-:W-:Y:S02]  /*5f60*/  SEL R4, RZ, 0xffffffff, P4 ;  /* 0xffffffffff047807 */ /* 0x000fe40002000000 */
[----:B------:R-:W-:Y:S01]  /*5f70*/  P2R R96, PR, RZ, 0x40 ;  /* 0x00000040ff607803 */ /* 0x000fe20000000000 */
[C---:B-1----:R-:W-:Y:S01]  /*5f80*/  IMAD.SHL.U32 R0, R39.reuse, 0x40, RZ ;  /* 0x0000004027007824 */ /* 0x042fe200078e00ff */
[----:B------:R-:W-:Y:S03]  /*5f90*/  LOP3.LUT R39, R39, 0xffe, RZ, 0xc0, !PT ;  /* 0x00000ffe27277812 */ /* 0x000fe600078ec0ff */
[----:B------:R-:W-:Y:S02]  /*5fa0*/  @P6 SHF.L.U32 R7, R89, 0x1f, RZ ;  /* 0x0000001f59076819 */ /* 0x000fe400000006ff */
[----:B------:R-:W-:Y:S01]  /*5fb0*/  @P2 SEL R4, R5, R4, !P3 ;  /* 0x0000000405042207 */ /* 0x000fe20005800000 */
[----:B------:R-:W-:Y:S01]  /*5fc0*/  IMAD.IADD R39, R36, 0x1, -R39 ;  /* 0x0000000124277824 */ /* 0x000fe200078e0a27 */
[----:B------:R-:W1:Y:S01]  /*5fd0*/  @P6 SYNCS.PHASECHK.TRANS64.TRYWAIT P1, [R2+URZ+0x80], R7 ;  /* 0x00008007020065a7 */ /* 0x000e6200080211ff */
[----:B------:R-:W-:Y:S02]  /*5fe0*/  LOP3.LUT R0, R0, 0xffffff80, RZ, 0xc0, !PT ;  /* 0xffffff8000007812 */ /* 0x000fe400078ec0ff */
[----:B------:R-:W-:Y:S03]  /*5ff0*/  LOP3.LUT R4, R4, 0x1, RZ, 0xc0, !PT ;  /* 0x0000000104047812 */ /* 0x000fe600078ec0ff */
[----:B------:R-:W-:Y:S01]  /*6000*/  IMAD.IADD R0, R37, 0x1, R0 ;  /* 0x0000000125007824 */ /* 0x000fe200078e0200 */
[----:B------:R-:W-:Y:S03]  /*6010*/  ISETP.NE.U32.AND P5, PT, R4, 0x1, PT ;  /* 0x000000010400780c */ /* 0x000fe60003fa5070 */
[----:B------:R-:W-:Y:S01]  /*6020*/  IMAD R39, R39, 0x100000, R0 ;  /* 0x0010000027277824 */ /* 0x000fe200078e0200 */
[----:B------:R-:W-:Y:S01]  /*6030*/  P2R R103, PR, RZ, 0x20 ;  /* 0x00000020ff677803 */ /* 0x000fe20000000000 */
[----:B------:R2:W4:Y:S01]  /*6040*/  SYNCS.PHASECHK.TRANS64.TRYWAIT P0, [R100+URZ+0xd0], R3 ;  /* 0x0000d003640075a7 */ /* 0x00052200080011ff */
[----:B-1----:R-:W-:Y:S01]  /*6050*/  @P6 SEL R102, RZ, 0x1, !P1 ;  /* 0x00000001ff666807 */ /* 0x002fe20004800000 */
[----:B--2---:R-:W-:Y:S06]  /*6060*/  @!P6 BRA `(.L_x_99) ;  /* 0x000000000080e947 */ /* 0x004fec0003800000 */
[----:B------:R-:W-:Y:S01]  /*6070*/  @P5 IMAD R6, R90, 0x1000, R71 ;  /* 0x000010005a065824 */ /* 0x000fe200078e0247 */
[----:B------:R-:W1:Y:S01]  /*6080*/  S2R R0, SR_CgaCtaId ;  /* 0x0000000000007919 */ /* 0x000e620000008800 */
[----:B------:R-:W-:Y:S01]  /*6090*/  ISETP.NE.AND P1, PT, R102, RZ, PT ;  /* 0x000000ff6600720c */ /* 0x000fe20003f25270 */
[----:B------:R-:W-:Y:S01]  /*60a0*/  BSSY B0, `(.L_x_100) ;  /* 0x000000b000007945 */ /* 0x000fe20003800000 */
[----:B------:R-:W-:Y:S01]  /*60b0*/  @P5 VIADD R4, R6, UR44 ;  /* 0x0000002c06045c36 */ /* 0x000fe20008000000 */
[----:B------:R-:W-:Y:S02]  /*60c0*/  CS2R R74, SRZ ;  /* 0x00000000004a7805 */ /* 0x000fe4000001ff00 */
[----:B------:R-:W-:Y:S02]  /*60d0*/  CS2R R72, SRZ ;  /* 0x0000000000487805 */ /* 0x000fe4000001ff00 */
[----:B------:R-:W-:Y:S01]  /*60e0*/  CS2R R78, SRZ ;  /* 0x00000000004e7805 */ /* 0x000fe2000001ff00 */
[----:B------:R-:W-:Y:S01]  /*60f0*/  @P5 IMAD R4, R93, -0x10, R4 ;  /* 0xfffffff05d045824 */ /* 0x000fe200078e0204 */
[----:B------:R-:W-:Y:S04]  /*6100*/  CS2R R76, SRZ ;  /* 0x00000000004c7805 */ /* 0x000fe8000001ff00 */
[----:B------:R-:W-:Y:S05]  /*6110*/  @P1 BRA `(.L_x_101) ;  /* 0x00000000000c1947 */ /* 0x000fea0003800000 */
[----:B------:R-:W-:Y:S04]  /*6120*/  SHF.L.U32 R5, R89, 0x1f, RZ ;  /* 0x0000001f59057819 */ /* 0x000fe800000006ff */
[----:B------:R-:W2:Y:S02]  /*6130*/  SYNCS.PHASECHK.TRANS64.TRYWAIT P1, [R2+URZ+0x80], R5 ;  /* 0x00008005020075a7 */ /* 0x000ea400080211ff */
[----:B--2---:R-:W-:Y:S05]  /*6140*/  @!P1 BRA `(.L_x_102) ;  /* 0x0000002400549947 */ /* 0x004fea0003800000 */
.L_x_101:
[----:B------:R-:W-:Y:S05]  /*6150*/  BSYNC B0 ;  /* 0x0000000000007941 */ /* 0x000fea0003800000 */
.L_x_100:
[----:B------:R-:W-:Y:S01]  /*6160*/  ISETP.NE.AND P1, PT, R103, RZ, PT ;  /* 0x000000ff6700720c */ /* 0x000fe20003f25270 */
[----:B--2---:R-:W-:Y:S02]  /*6170*/  VIADD R5, R2, 0x90 ;  /* 0x0000009002057836 */ /* 0x004fe40000000000 */
[----:B------:R-:W-:Y:S03]  /*6180*/  VIADD R90, R90, 0x1 ;  /* 0x000000015a5a7836 */ /* 0x000fe60000000000 */
[----:B-1----:R-:W-:Y:S07]  /*6190*/  PRMT R0, R0, 0x654, R5 ;  /* 0x0000065400007816 */ /* 0x002fee0000000005 */
[----:B------:R1:W2:Y:S04]  /*61a0*/  @P1 LDS.128 R72, [R6+UR44+0x200] ;  /* 0x0002002c06481984 */ /* 0x0002a80008000c00 */
[----:B------:R1:W1:Y:S01]  /*61b0*/  @P1 LDS.128 R76, [R4+0x210] ;  /* 0x00021000044c1984 */ /* 0x0002620000000c00 */
[C---:B------:R-:W-:Y:S01]  /*61c0*/  ISETP.NE.AND P1, PT, R90.reuse, 0x2, PT ;  /* 0x000000025a00780c */ /* 0x040fe20003f25270 */
[----:B------:R-:W-:Y:S01]  /*61d0*/  @!PT LDS RZ, [RZ] ;  /* 0x00000000fffff984 */ /* 0x000fe20000000800 */
[----:B------:R-:W-:Y:S01]  /*61e0*/  @!PT LDS RZ, [RZ] ;  /* 0x00000000fffff984 */ /* 0x000fe20000000800 */
[----:B------:R-:W-:Y:S01]  /*61f0*/  @!PT LDS RZ, [RZ] ;  /* 0x00000000fffff984 */ /* 0x000fe20000000800 */
[----:B------:R-:W-:Y:S01]  /*6200*/  @!PT LDS RZ, [RZ] ;  /* 0x00000000fffff984 */ /* 0x000fe20000000800 */
[----:B------:R5:W-:Y:S06]  /*6210*/  MEMBAR.ALL.CTA ;  /* 0x0000000000007992 */ /* 0x000bec0000008000 */
[----:B-----5:R-:W5:Y:S01]  /*6220*/  FENCE.VIEW.ASYNC.S ;  /* 0x00000000000073c6 */ /* 0x020f620000000000 */
[----:B------:R-:W-:Y:S01]  /*6230*/  SEL R90, R90, RZ, P1 ;  /* 0x000000ff5a5a7207 */ /* 0x000fe20000800000 */
[----:B-----5:R5:W-:Y:S02]  /*6240*/  SYNCS.ARRIVE.TRANS64.RED.A1T0 RZ, [R0+URZ], RZ ;  /* 0x000000ff00ff79a7 */ /* 0x020be400081004ff */
[----:B-----5:R-:W-:Y:S04]  /*6250*/  SEL R0, RZ, 0x1, P1 ;  /* 0x00000001ff007807 */ /* 0x020fe80000800000 */
[----:B--2---:R-:W-:Y:S02]  /*6260*/  LOP3.LUT R89, R89, R0, RZ, 0x3c, !PT ;  /* 0x0000000059597212 */ /* 0x004fe400078e3cff */
.L_x_99:
[----:B------:R-:W-:Y:S05]  /*6270*/  BSYNC B1 ;  /* 0x0000000000017941 */ /* 0x000fea0003800000 */
.L_x_98:
[----:B------:R-:W-:Y:S04]  /*6280*/  SHF.R.U32.HI R0, RZ, 0x15, R39 ;  /* 0x00000015ff007819 */ /* 0x000fe80000011627 */
[----:B------:R-:W-:Y:S01]  /*6290*/  LOP3.LUT P1, RZ, R0, 0x3, R85, 0x48, !PT ;  /* 0x0000000300ff7812 */ /* 0x000fe20007824855 */
[----:B------:R-:W-:Y:S01]  /*62a0*/  @!UPT UIADD3 URZ, UPT, UPT, URZ, URZ, URZ ;  /* 0x000000fffffff290 */ /* 0x000fe2000fffe0ff */
[----:B----4-:R-:W-:Y:S11]  /*62b0*/  @P0 BRA `(.L_x_103) ;  /* 0x0000000000080947 */ /* 0x010ff60003800000 */
[----:B------:R-:W2:Y:S02]  /*62c0*/  SYNCS.PHASECHK.TRANS64.TRYWAIT P0, [R100+URZ+0xd0], R3 ;  /* 0x0000d003640075a7 */ /* 0x000ea400080011ff */
[----:B--2---:R-:W-:Y:S05]  /*62d0*/  @!P0 BRA `(.L_x_104) ;  /* 0x0000002400048947 */ /* 0x004fea0003800000 */
.L_x_103:
[----:B------:R-:W-:Y:S05]  /*62e0*/  @!P1 BRA `(.L_x_105) ;  /* 0x0000000000409947 */ /* 0x000fea0003800000 */
[----:B------:R-:W4:Y:S01]  /*62f0*/  LDCU.64 UR8, c[0x4][0x70] ;  /* 0x01000e00ff0877ac */ /* 0x000f220008000a00 */
[----:B--2---:R-:W-:Y:S01]  /*6300*/  MOV R3, 0x0 ;  /* 0x0000000000037802 */ /* 0x004fe20000000f00 */
[----:B------:R-:W-:Y:S02]  /*6310*/  HFMA2 R12, -RZ, RZ, 0, 5.9604644775390625e-08 ;  /* 0x00000001ff0c7431 */ /* 0x000fe400000001ff */
[----:B------:R-:W-:Y:S02]  /*6320*/  IMAD.MOV.U32 R8, RZ, RZ, 0x192 ;  /* 0x00000192ff087424 */ /* 0x000fe400078e00ff */
[----:B------:R-:W-:Y:S01]  /*6330*/  IMAD.MOV.U32 R13, RZ, RZ, RZ ;  /* 0x000000ffff0d7224 */ /* 0x000fe200078e00ff */
[----:B------:R-:W2:Y:S01]  /*6340*/  LDCU.64 UR6, c[0x4][0x78] ;  /* 0x01000f00ff0677ac */ /* 0x000ea20008000a00 */
[----:B------:R-:W3:Y:S01]  /*6350*/  LDC.64 R2, c[0x4][R3] ;  /* 0x0100000003027b82 */ /* 0x000ee20000000a00 */
[----:B------:R-:W5:Y:S01]  /*6360*/  LDCU.64 UR4, c[0x4][0x10] ;  /* 0x01000200ff0477ac */ /* 0x000f620008000a00 */
[----:B----4-:R-:W-:Y:S01]  /*6370*/  MOV R5, UR9 ;  /* 0x0000000900057c02 */ /* 0x010fe20008000f00 */
[----:B-1----:R-:W-:Y:S01]  /*6380*/  IMAD.U32 R4, RZ, RZ, UR8 ;  /* 0x00000008ff047e24 */ /* 0x002fe2000f8e00ff */
[----:B--2---:R-:W-:Y:S01]  /*6390*/  MOV R7, UR7 ;  /* 0x0000000700077c02 */ /* 0x004fe20008000f00 */
[----:B------:R-:W-:Y:S01]  /*63a0*/  IMAD.U32 R6, RZ, RZ, UR6 ;  /* 0x00000006ff067e24 */ /* 0x000fe2000f8e00ff */
[----:B-----5:R-:W-:Y:S01]  /*63b0*/  MOV R11, UR5 ;  /* 0x00000005000b7c02 */ /* 0x020fe20008000f00 */
[----:B------:R-:W-:Y:S02]  /*63c0*/  IMAD.U32 R10, RZ, RZ, UR4 ;  /* 0x00000004ff0a7e24 */ /* 0x000fe4000f8e00ff */
[----:B------:R-:W-:Y:S07]  /*63d0*/  LEPC R20, `(.L_x_105) ;  /* 0x000000001014794e */ /* 0x000fee0000000000 */
[----:B---3--:R-:W-:Y:S05]  /*63e0*/  CALL.ABS.NOINC R2 ;  /* 0x0000000002007343 */ /* 0x008fea0003c00000 */
.L_x_105:
[-C--:B------:R-:W-:Y:S01]  /*63f0*/  F2FP.F16.E5M2.UNPACK_B R42, R72.reuse ;  /* 0x00000048ff2a723e */ /* 0x080fe200020004ff */
[----:B------:R-:W-:Y:S05]  /*6400*/  WARPSYNC.ALL ;  /* 0x0000000000007948 */ /* 0x000fea0003800000 */
[----:B------:R-:W-:Y:S01]  /*6410*/  R2UR UR4, R39 ;  /* 0x00000000270472ca */ /* 0x000fe200000e0000 */
[--C-:B------:R-:W-:Y:S01]  /*6420*/  HADD2.F32 R40, -RZ, R42.reuse.H0_H0 ;  /* 0x2000002aff287230 */ /* 0x100fe20000004100 */
[----:B------:R-:W-:Y:S01]  /*6430*/  F2FP.F16.E5M2.UNPACK_B R43, R72.H1 ;  /* 0x00000048ff2b723e */ /* 0x000fe200030004ff */
[----:B------:R-:W-:Y:S01]  /*6440*/  HADD2.F32 R42, -RZ, R42.H1_H1 ;  /* 0x3000002aff2a7230 */ /* 0x000fe20000004100 */
[-C--:B------:R-:W-:Y:S01]  /*6450*/  F2FP.F16.E5M2.UNPACK_B R45, R73.reuse ;  /* 0x00000049ff2d723e */ /* 0x080fe200020004ff */
[----:B------:R-:W-:Y:S01]  /*6460*/  BSSY.RECONVERGENT B0, `(.L_x_106) ;  /* 0x0000099000007945 */ /* 0x000fe20003800200 */
[----:B------:R-:W-:Y:S01]  /*6470*/  F2FP.F16.E5M2.UNPACK_B R47, R73.H1 ;  /* 0x00000049ff2f723e */ /* 0x000fe200030004ff */
[--C-:B------:R-:W-:Y:S01]  /*6480*/  HADD2.F32 R44, -RZ, R43.reuse.H0_H0 ;  /* 0x2000002bff2c7230 */ /* 0x100fe20000004100 */
[-C--:B------:R-:W-:Y:S01]  /*6490*/  F2FP.F16.E5M2.UNPACK_B R49, R74.reuse ;  /* 0x0000004aff31723e */ /* 0x080fe200020004ff */
[----:B------:R-:W-:Y:S01]  /*64a0*/  HADD2.F32 R46, -RZ, R43.H1_H1 ;  /* 0x3000002bff2e7230 */ /* 0x000fe20000004100 */
[----:B------:R-:W-:Y:S01]  /*64b0*/  F2FP.F16.E5M2.UNPACK_B R51, R74.H1 ;  /* 0x0000004aff33723e */ /* 0x000fe200030004ff */
[--C-:B------:R-:W-:Y:S01]  /*64c0*/  HADD2.F32 R43, -RZ, R45.reuse.H0_H0 ;  /* 0x2000002dff2b7230 */ /* 0x100fe20000004100 */
[-C--:B------:R-:W-:Y:S01]  /*64d0*/  F2FP.F16.E5M2.UNPACK_B R53, R75.reuse ;  /* 0x0000004bff35723e */ /* 0x080fe200020004ff */
[----:B-1----:R-:W-:Y:S01]  /*64e0*/  LDTM.16dp32bit_t0_t15.x32 R4, tmem[UR4] ;  /* 0x00000004000479ee */ /* 0x002fe20008a80000 */
[----:B------:R-:W3:Y:S01]  /*64f0*/  LDTM.16dp32bit_t16_t31.x32 R4, tmem[UR4+0x20] ;  /* 0x00002004000479ee */ /* 0x000ee20008aa0000 */
[----:B------:R-:W-:Y:S01]  /*6500*/  ISETP.NE.AND P6, PT, R96, RZ, PT ;  /* 0x000000ff6000720c */ /* 0x000fe20003fc5270 */
[----:B------:R-:W-:Y:S01]  /*6510*/  HADD2.F32 R48, -RZ, R45.H1_H1 ;  /* 0x3000002dff307230 */ /* 0x000fe20000004100 */
[----:B------:R-:W-:Y:S01]  /*6520*/  IADD3 R109, PT, PT, R71, UR44, RZ ;  /* 0x0000002c476d7c10 */ /* 0x000fe2000fffe0ff */
[----:B------:R-:W-:Y:S01]  /*6530*/  HADD2.F32 R52, -RZ, R49.H1_H1 ;  /* 0x30000031ff347230 */ /* 0x000fe20000004100 */
[----:B------:R-:W-:Y:S01]  /*6540*/  SHF.L.U32 R108, R88, 0x4, RZ ;  /* 0x00000004586c7819 */ /* 0x000fe200000006ff */
[----:B------:R-:W-:Y:S01]  /*6550*/  HADD2.F32 R56, -RZ, R53.H1_H1 ;  /* 0x30000035ff387230 */ /* 0x000fe20000004100 */
[----:B------:R-:W-:Y:S01]  /*6560*/  F2FP.F16.E5M2.UNPACK_B R55, R75.H1 ;  /* 0x0000004bff37723e */ /* 0x000fe200030004ff */
[--C-:B------:R-:W-:Y:S01]  /*6570*/  HADD2.F32 R45, -RZ, R47.reuse.H0_H0 ;  /* 0x2000002fff2d7230 */ /* 0x100fe20000004100 */
[----:B------:R-:W-:Y:S01]  /*6580*/  IADD3 R101, PT, PT, R109, R108, RZ ;  /* 0x0000006c6d657210 */ /* 0x000fe20007ffe0ff */
[----:B------:R-:W-:Y:S01]  /*6590*/  HADD2.F32 R50, -RZ, R47.H1_H1 ;  /* 0x3000002fff327230 */ /* 0x000fe20000004100 */
[-C--:B------:R-:W-:Y:S01]  /*65a0*/  F2FP.F16.E5M2.UNPACK_B R57, R76.reuse ;  /* 0x0000004cff39723e */ /* 0x080fe200020004ff */
[----:B------:R-:W-:Y:S01]  /*65b0*/  HADD2.F32 R47, -RZ, R49.H0_H0 ;  /* 0x20000031ff2f7230 */ /* 0x000fe20000004100 */
[----:B------:R-:W-:Y:S01]  /*65c0*/  F2FP.F16.E5M2.UNPACK_B R59, R76.H1 ;  /* 0x0000004cff3b723e */ /* 0x000fe200030004ff */
[----:B------:R-:W-:Y:S01]  /*65d0*/  HADD2.F32 R49, -RZ, R51.H0_H0 ;  /* 0x20000033ff317230 */ /* 0x000fe20000004100 */
[-C--:B------:R-:W-:Y:S01]  /*65e0*/  F2FP.F16.E5M2.UNPACK_B R61, R77.reuse ;  /* 0x0000004dff3d723e */ /* 0x080fe200020004ff */
[----:B------:R-:W-:Y:S01]  /*65f0*/  HADD2.F32 R60, -RZ, R57.H1_H1 ;  /* 0x30000039ff3c7230 */ /* 0x000fe20000004100 */
[----:B------:R-:W-:Y:S01]  /*6600*/  F2FP.F16.E5M2.UNPACK_B R63, R77.H1 ;  /* 0x0000004dff3f723e */ /* 0x000fe200030004ff */
[----:B------:R-:W-:Y:S01]  /*6610*/  HADD2.F32 R54, -RZ, R51.H1_H1 ;  /* 0x30000033ff367230 */ /* 0x000fe20000004100 */
[-C--:B------:R-:W-:Y:S01]  /*6620*/  F2FP.F16.E5M2.UNPACK_B R65, R78.reuse ;  /* 0x0000004eff41723e */ /* 0x080fe200020004ff */
[----:B------:R-:W-:Y:S01]  /*6630*/  HADD2.F32 R51, -RZ, R53.H0_H0 ;  /* 0x20000035ff337230 */ /* 0x000fe20000004100 */
[----:B------:R-:W-:Y:S01]  /*6640*/  F2FP.F16.E5M2.UNPACK_B R67, R78.H1 ;  /* 0x0000004eff43723e */ /* 0x000fe200030004ff */
[----:B------:R-:W-:Y:S01]  /*6650*/  HADD2.F32 R64, -RZ, R61.H1_H1 ;  /* 0x3000003dff407230 */ /* 0x000fe20000004100 */
[----:B------:R-:W-:Y:S01]  /*6660*/  ISETP.NE.AND P0, PT, R95, RZ, PT ;  /* 0x000000ff5f00720c */ /* 0x000fe20003f05270 */
[C---:B---3--:R-:W-:Y:S01]  /*6670*/  FMUL R0, R38.reuse, R4 ;  /* 0x0000000426007220 */ /* 0x048fe20000400000 */
[C---:B------:R-:W-:Y:S01]  /*6680*/  FMUL R2, R38.reuse, R5 ;  /* 0x0000000526027220 */ /* 0x040fe20000400000 */
[C---:B------:R-:W-:Y:S01]  /*6690*/  FMUL R4, R38.reuse, R8 ;  /* 0x0000000826047220 */ /* 0x040fe20000400000 */
[C---:B------:R-:W-:Y:S01]  /*66a0*/  FMUL R5, R38.reuse, R9 ;  /* 0x0000000926057220 */ /* 0x040fe20000400000 */
[C---:B------:R-:W-:Y:S01]  /*66b0*/  FFMA R0, R41.reuse, R40, R0 ;  /* 0x0000002829007223 */ /* 0x040fe20000000000 */
[C---:B------:R-:W-:Y:S01]  /*66c0*/  FFMA R2, R41.reuse, R42, R2 ;  /* 0x0000002a29027223 */ /* 0x040fe20000000002 */
[C---:B------:R-:W-:Y:S01]  /*66d0*/  FMUL R8, R38.reuse, R12 ;  /* 0x0000000c26087220 */ /* 0x040fe20000400000 */
[C---:B------:R-:W-:Y:S01]  /*66e0*/  FMUL R9, R38.reuse, R13 ;  /* 0x0000000d26097220 */ /* 0x040fe20000400000 */
[C---:B------:R-:W-:Y:S01]  /*66f0*/  FMUL R12, R38.reuse, R16 ;  /* 0x00000010260c7220 */ /* 0x040fe20000400000 */
[C---:B------:R-:W-:Y:S01]  /*6700*/  FMUL R13, R38.reuse, R17 ;  /* 0x00000011260d7220 */ /* 0x040fe20000400000 */
[C---:B------:R-:W-:Y:S01]  /*6710*/  FMUL R16, R38.reuse, R20 ;  /* 0x0000001426107220 */ /* 0x040fe20000400000 */
[C---:B------:R-:W-:Y:S01]  /*6720*/  FMUL R17, R38.reuse, R21 ;  /* 0x0000001526117220 */ /* 0x040fe20000400000 */
[C---:B------:R-:W-:Y:S01]  /*6730*/  FMUL R20, R38.reuse, R24 ;  /* 0x0000001826147220 */ /* 0x040fe20000400000 */
[C---:B------:R-:W-:Y:S01]  /*6740*/  FMUL R21, R38.reuse, R25 ;  /* 0x0000001926157220 */ /* 0x040fe20000400000 */
[----:B------:R-:W-:Y:S02]  /*6750*/  HADD2.F32 R68, -RZ, R65.H1_H1 ;  /* 0x30000041ff447230 */ /* 0x000fe40000004100 */
[C---:B------:R-:W-:Y:S01]  /*6760*/  FMUL R24, R38.reuse, R28 ;  /* 0x0000001c26187220 */ /* 0x040fe20000400000 */
[C---:B------:R-:W-:Y:S01]  /*6770*/  FMUL R25, R38.reuse, R29 ;  /* 0x0000001d26197220 */ /* 0x040fe20000400000 */
[C---:B------:R-:W-:Y:S01]  /*6780*/  FMUL R28, R38.reuse, R32 ;  /* 0x00000020261c7220 */ /* 0x040fe20000400000 */
[C---:B------:R-:W-:Y:S01]  /*6790*/  FMUL R29, R38.reuse, R33 ;  /* 0x00000021261d7220 */ /* 0x040fe20000400000 */
[C---:B--2---:R-:W-:Y:S01]  /*67a0*/  FMUL R3, R38.reuse, R6 ;  /* 0x0000000626037220 */ /* 0x044fe20000400000 */
[C---:B------:R-:W-:Y:S01]  /*67b0*/  FMUL R7, R38.reuse, R7 ;  /* 0x0000000726077220 */ /* 0x040fe20000400000 */
[C---:B------:R-:W-:Y:S01]  /*67c0*/  FMUL R6, R38.reuse, R10 ;  /* 0x0000000a26067220 */ /* 0x040fe20000400000 */
[C---:B------:R-:W-:Y:S01]  /*67d0*/  FMUL R11, R38.reuse, R11 ;  /* 0x0000000b260b7220 */ /* 0x040fe20000400000 */
[C---:B------:R-:W-:Y:S01]  /*67e0*/  FFMA R3, R41.reuse, R44, R3 ;  /* 0x0000002c29037223 */ /* 0x040fe20000000003 */
[C---:B------:R-:W-:Y:S01]  /*67f0*/  FFMA R7, R41.reuse, R46, R7 ;  /* 0x0000002e29077223 */ /* 0x040fe20000000007 */
[C---:B------:R-:W-:Y:S01]  /*6800*/  FFMA R4, R41.reuse, R43, R4 ;  /* 0x0000002b29047223 */ /* 0x040fe20000000004 */
[----:B------:R-:W-:Y:S01]  /*6810*/  F2FP.F16.E5M2.UNPACK_B R40, R79 ;  /* 0x0000004fff28723e */ /* 0x000fe200020004ff */
[C---:B------:R-:W-:Y:S01]  /*6820*/  FFMA R5, R41.reuse, R48, R5 ;  /* 0x0000003029057223 */ /* 0x040fe20000000005 */
[C---:B------:R-:W-:Y:S01]  /*6830*/  FFMA R6, R41.reuse, R45, R6 ;  /* 0x0000002d29067223 */ /* 0x040fe20000000006 */
[----:B------:R-:W-:Y:S01]  /*6840*/  F2FP.F16.E5M2.UNPACK_B R42, R79.H1 ;  /* 0x0000004fff2a723e */ /* 0x000fe200030004ff */
[C---:B------:R-:W-:Y:S01]  /*6850*/  FFMA R11, R41.reuse, R50, R11 ;  /* 0x00000032290b7223 */ /* 0x040fe2000000000b */
[----:B------:R-:W-:Y:S01]  /*6860*/  FFMA R8, R41, R47, R8 ;  /* 0x0000002f29087223 */ /* 0x000fe20000000008 */
[----:B------:R-:W-:Y:S01]  /*6870*/  F2FP.SATFINITE.E5M2.F32.PACK_AB_MERGE_C R97, R7, R3, RZ ;  /* 0x000000030761723e */ /* 0x000fe200048060ff */
[C---:B------:R-:W-:Y:S01]  /*6880*/  FFMA R9, R41.reuse, R52, R9 ;  /* 0x0000003429097223 */ /* 0x040fe20000000009 */
[----:B------:R-:W-:Y:S01]  /*6890*/  FMUL R10, R38, R14 ;  /* 0x0000000e260a7220 */ /* 0x000fe20000400000 */
[----:B------:R-:W-:Y:S01]  /*68a0*/  LEA R109, R90, UR44, 0x3 ;  /* 0x0000002c5a6d7c11 */ /* 0x000fe2000f8e18ff */
[----:B------:R-:W-:Y:S01]  /*68b0*/  FMUL R15, R38, R15 ;  /* 0x0000000f260f7220 */ /* 0x000fe20000400000 */
[--C-:B------:R-:W-:Y:S01]  /*68c0*/  HADD2.F32 R53, -RZ, R55.reuse.H0_H0 ;  /* 0x20000037ff357230 */ /* 0x100fe20000004100 */
[----:B------:R-:W-:Y:S01]  /*68d0*/  F2FP.SATFINITE.E5M2.F32.PACK_AB_MERGE_C R96, R2, R0, R97 ;  /* 0x000000000260723e */ /* 0x000fe20004806061 */
[----:B------:R-:W-:Y:S01]  /*68e0*/  FFMA R10, R41, R49, R10 ;  /* 0x00000031290a7223 */ /* 0x000fe2000000000a */
[----:B------:R-:W-:Y:S01]  /*68f0*/  F2FP.SATFINITE.E5M2.F32.PACK_AB_MERGE_C R97, R11, R6, RZ ;  /* 0x000000060b61723e */ /* 0x000fe200048060ff */
[C---:B------:R-:W-:Y:S01]  /*6900*/  FFMA R15, R41.reuse, R54, R15 ;  /* 0x00000036290f7223 */ /* 0x040fe2000000000f */
[C---:B------:R-:W-:Y:S01]  /*6910*/  FFMA R12, R41.reuse, R51, R12 ;  /* 0x00000033290c7223 */ /* 0x040fe2000000000c */
[----:B------:R-:W-:Y:S01]  /*6920*/  FFMA R13, R41, R56, R13 ;  /* 0x00000038290d7223 */ /* 0x000fe2000000000d */
[----:B------:R-:W-:Y:S01]  /*6930*/  F2FP.SATFINITE.E5M2.F32.PACK_AB_MERGE_C R97, R5, R4, R97 ;  /* 0x000000040561723e */ /* 0x000fe20004806061 */
[----:B------:R-:W-:Y:S01]  /*6940*/  HADD2.F32 R58, -RZ, R55.H1_H1 ;  /* 0x30000037ff3a7230 */ /* 0x000fe20000004100 */
[----:B------:R-:W-:Y:S01]  /*6950*/  F2FP.SATFINITE.E5M2.F32.PACK_AB_MERGE_C R98, R15, R10, RZ ;  /* 0x0000000a0f62723e */ /* 0x000fe200048060ff */
[----:B------:R-:W-:Y:S02]  /*6960*/  HADD2.F32 R55, -RZ, R57.H0_H0 ;  /* 0x20000039ff377230 */ /* 0x000fe40000004100 */
[C---:B------:R-:W-:Y:S01]  /*6970*/  FMUL R14, R38.reuse, R18 ;  /* 0x00000012260e7220 */ /* 0x040fe20000400000 */
[C---:B------:R-:W-:Y:S01]  /*6980*/  FMUL R19, R38.reuse, R19 ;  /* 0x0000001326137220 */ /* 0x040fe20000400000 */
[--C-:B------:R-:W-:Y:S02]  /*6990*/  HADD2.F32 R57, -RZ, R59.reuse.H0_H0 ;  /* 0x2000003bff397230 */ /* 0x100fe40000004100 */
[C---:B------:R-:W-:Y:S01]  /*69a0*/  FMUL R18, R38.reuse, R22 ;  /* 0x0000001626127220 */ /* 0x040fe20000400000 */
[C---:B------:R-:W-:Y:S01]  /*69b0*/  FFMA R14, R41.reuse, R53, R14 ;  /* 0x00000035290e7223 */ /* 0x040fe2000000000e */
[----:B------:R-:W-:Y:S02]  /*69c0*/  HADD2.F32 R62, -RZ, R59.H1_H1 ;  /* 0x3000003bff3e7230 */ /* 0x000fe40000004100 */
[C---:B------:R-:W-:Y:S01]  /*69d0*/  FFMA R19, R41.reuse, R58, R19 ;  /* 0x0000003a29137223 */ /* 0x040fe20000000013 */
[----:B------:R-:W-:Y:S02]  /*69e0*/  HADD2.F32 R59, -RZ, R61.H0_H0 ;  /* 0x2000003dff3b7230 */ /* 0x000fe40000004100 */
[C---:B------:R-:W-:Y:S01]  /*69f0*/  FMUL R23, R38.reuse, R23 ;  /* 0x0000001726177220 */ /* 0x040fe20000400000 */
[C---:B------:R-:W-:Y:S01]  /*6a00*/  FFMA R16, R41.reuse, R55, R16 ;  /* 0x0000003729107223 */ /* 0x040fe20000000010 */
[C---:B------:R-:W-:Y:S01]  /*6a10*/  FFMA R17, R41.reuse, R60, R17 ;  /* 0x0000003c29117223 */ /* 0x040fe20000000011 */
[--C-:B------:R-:W-:Y:S02]  /*6a20*/  HADD2.F32 R61, -RZ, R63.reuse.H0_H0 ;  /* 0x2000003fff3d7230 */ /* 0x100fe40000004100 */
[C---:B------:R-:W-:Y:S01]  /*6a30*/  FFMA R18, R41.reuse, R57, R18 ;  /* 0x0000003929127223 */ /* 0x040fe20000000012 */
[----:B------:R-:W-:Y:S02]  /*6a40*/  HADD2.F32 R66, -RZ, R63.H1_H1 ;  /* 0x3000003fff427230 */ /* 0x000fe40000004100 */
[C---:B------:R-:W-:Y:S01]  /*6a50*/  FMUL R22, R38.reuse, R26 ;  /* 0x0000001a26167220 */ /* 0x040fe20000400000 */
[----:B------:R-:W-:Y:S02]  /*6a60*/  HADD2.F32 R63, -RZ, R65.H0_H0 ;  /* 0x20000041ff3f7230 */ /* 0x000fe40000004100 */
[C---:B------:R-:W-:Y:S01]  /*6a70*/  FFMA R23, R41.reuse, R62, R23 ;  /* 0x0000003e29177223 */ /* 0x040fe20000000017 */
[C---:B------:R-:W-:Y:S01]  /*6a80*/  FMUL R27, R38.reuse, R27 ;  /* 0x0000001b261b7220 */ /* 0x040fe20000400000 */
[C---:B------:R-:W-:Y:S01]  /*6a90*/  FFMA R20, R41.reuse, R59, R20 ;  /* 0x0000003b29147223 */ /* 0x040fe20000000014 */
[C---:B------:R-:W-:Y:S01]  /*6aa0*/  FFMA R21, R41.reuse, R64, R21 ;  /* 0x0000004029157223 */ /* 0x040fe20000000015 */
[--C-:B------:R-:W-:Y:S02]  /*6ab0*/  HADD2.F32 R65, -RZ, R67.reuse.H0_H0 ;  /* 0x20000043ff417230 */ /* 0x100fe40000004100 */
[C---:B------:R-:W-:Y:S01]  /*6ac0*/  FFMA R22, R41.reuse, R61, R22 ;  /* 0x0000003d29167223 */ /* 0x040fe20000000016 */
[----:B------:R-:W-:Y:S02]  /*6ad0*/  HADD2.F32 R70, -RZ, R67.H1_H1 ;  /* 0x30000043ff467230 */ /* 0x000fe40000004100 */
[C---:B------:R-:W-:Y:S01]  /*6ae0*/  FMUL R26, R38.reuse, R30 ;  /* 0x0000001e261a7220 */ /* 0x040fe20000400000 */
[--C-:B------:R-:W-:Y:S02]  /*6af0*/  HADD2.F32 R67, -RZ, R40.reuse.H0_H0 ;  /* 0x20000028ff437230 */ /* 0x100fe40000004100 */
[C---:B------:R-:W-:Y:S01]  /*6b00*/  FFMA R27, R41.reuse, R66, R27 ;  /* 0x00000042291b7223 */ /* 0x040fe2000000001b */
[C---:B------:R-:W-:Y:S01]  /*6b10*/  FMUL R31, R38.reuse, R31 ;  /* 0x0000001f261f7220 */ /* 0x040fe20000400000 */
[C---:B------:R-:W-:Y:S01]  /*6b20*/  FFMA R24, R41.reuse, R63, R24 ;  /* 0x0000003f29187223 */ /* 0x040fe20000000018 */
[----:B------:R-:W-:Y:S02]  /*6b30*/  HADD2.F32 R40, -RZ, R40.H1_H1 ;  /* 0x30000028ff287230 */ /* 0x000fe40000004100 */
[C---:B------:R-:W-:Y:S01]  /*6b40*/  FFMA R25, R41.reuse, R68, R25 ;  /* 0x0000004429197223 */ /* 0x040fe20000000019 */
[--C-:B------:R-:W-:Y:S02]  /*6b50*/  HADD2.F32 R69, -RZ, R42.reuse.H0_H0 ;  /* 0x2000002aff457230 */ /* 0x100fe40000004100 */
[C---:B------:R-:W-:Y:S01]  /*6b60*/  FFMA R26, R41.reuse, R65, R26 ;  /* 0x00000041291a7223 */ /* 0x040fe2000000001a */
[----:B------:R-:W-:Y:S02]  /*6b70*/  HADD2.F32 R42, -RZ, R42.H1_H1 ;  /* 0x3000002aff2a7230 */ /* 0x000fe40000004100 */
[C---:B------:R-:W-:Y:S01]  /*6b80*/  FMUL R30, R38.reuse, R34 ;  /* 0x00000022261e7220 */ /* 0x040fe20000400000 */
[----:B------:R-:W-:Y:S01]  /*6b90*/  FFMA R31, R41, R70, R31 ;  /* 0x00000046291f7223 */ /* 0x000fe2000000001f */
[----:B------:R-:W-:Y:S01]  /*6ba0*/  FMUL R35, R38, R35 ;  /* 0x0000002326237220 */ /* 0x000fe20000400000 */
[----:B------:R-:W-:Y:S01]  /*6bb0*/  F2FP.SATFINITE.E5M2.F32.PACK_AB_MERGE_C R99, R19, R14, RZ ;  /* 0x0000000e1363723e */ /* 0x000fe200048060ff */
[C---:B------:R-:W-:Y:S01]  /*6bc0*/  FFMA R28, R41.reuse, R67, R28 ;  /* 0x00000043291c7223 */ /* 0x040fe2000000001c */
[C---:B------:R-:W-:Y:S01]  /*6bd0*/  FFMA R29, R41.reuse, R40, R29 ;  /* 0x00000028291d7223 */ /* 0x040fe2000000001d */
[C---:B------:R-:W-:Y:S01]  /*6be0*/  FFMA R30, R41.reuse, R69, R30 ;  /* 0x00000045291e7223 */ /* 0x040fe2000000001e */
[----:B------:R-:W-:Y:S01]  /*6bf0*/  FFMA R35, R41, R42, R35 ;  /* 0x0000002a29237223 */ /* 0x000fe20000000023 */
[----:B------:R-:W-:Y:S02]  /*6c00*/  F2FP.SATFINITE.E5M2.F32.PACK_AB_MERGE_C R98, R9, R8, R98 ;  /* 0x000000080962723e */ /* 0x000fe40004806062 */
[----:B------:R-:W-:Y:S02]  /*6c10*/  F2FP.SATFINITE.E5M2.F32.PACK_AB_MERGE_C R99, R13, R12, R99 ;  /* 0x0000000c0d63723e */ /* 0x000fe40004806063 */
[----:B------:R-:W-:Y:S02]  /*6c20*/  F2FP.SATFINITE.E5M2.F32.PACK_AB_MERGE_C R104, R23, R18, RZ ;  /* 0x000000121768723e */ /* 0x000fe400048060ff */
[----:B------:R-:W-:Y:S01]  /*6c30*/  F2FP.SATFINITE.E5M2.F32.PACK_AB_MERGE_C R105, R27, R22, RZ ;  /* 0x000000161b69723e */ /* 0x000fe200048060ff */
[----:B------:R1:W-:Y:S01]  /*6c40*/  STS.128 [R71+UR44+0x2200], R96 ;  /* 0x0022006047007988 */ /* 0x0003e20008000c2c */
[----:B------:R-:W-:Y:S02]  /*6c50*/  F2FP.SATFINITE.E5M2.F32.PACK_AB_MERGE_C R110, R31, R26, RZ ;  /* 0x0000001a1f6e723e */ /* 0x000fe400048060ff */
[----:B------:R-:W-:Y:S02]  /*6c60*/  F2FP.SATFINITE.E5M2.F32.PACK_AB_MERGE_C R111, R35, R30, RZ ;  /* 0x0000001e236f723e */ /* 0x000fe400048060ff */
[----:B------:R-:W-:Y:S02]  /*6c70*/  F2FP.SATFINITE.E5M2.F32.PACK_AB_MERGE_C R104, R17, R16, R104 ;  /* 0x000000101168723e */ /* 0x000fe40004806068 */
[----:B------:R-:W-:Y:S02]  /*6c80*/  F2FP.SATFINITE.E5M2.F32.PACK_AB_MERGE_C R105, R21, R20, R105 ;  /* 0x000000141569723e */ /* 0x000fe40004806069 */
[----:B------:R-:W-:Y:S02]  /*6c90*/  F2FP.SATFINITE.E5M2.F32.PACK_AB_MERGE_C R106, R25, R24, R110 ;  /* 0x00000018196a723e */ /* 0x000fe4000480606e */
[----:B------:R-:W-:Y:S02]  /*6ca0*/  F2FP.SATFINITE.E5M2.F32.PACK_AB_MERGE_C R107, R29, R28, R111 ;  /* 0x0000001c1d6b723e */ /* 0x000fe4000480606f */
[----:B------:R-:W-:Y:S03]  /*6cb0*/  @P6 SHF.L.U32 R110, R89, 0x1f, RZ ;  /* 0x0000001f596e6819 */ /* 0x000fe600000006ff */
[----:B------:R1:W-:Y:S01]  /*6cc0*/  STS.128 [R101+0x2210], R104 ;  /* 0x0022106865007388 */ /* 0x0003e20000000c00 */
[----:B------:R-:W-:Y:S01]  /*6cd0*/  @!PT LDS RZ, [RZ] ;  /* 0x00000000fffff984 */ /* 0x000fe20000000800 */
[----:B------:R-:W-:Y:S01]  /*6ce0*/  @!PT LDS RZ, [RZ] ;  /* 0x00000000fffff984 */ /* 0x000fe20000000800 */
[----:B------:R-:W-:Y:S01]  /*6cf0*/  @!PT LDS RZ, [RZ] ;  /* 0x00000000fffff984 */ /* 0x000fe20000000800 */
[----:B------:R-:W-:Y:S01]  /*6d00*/  @!PT LDS RZ, [RZ] ;  /* 0x00000000fffff984 */ /* 0x000fe20000000800 */
[----:B------:R2:W-:Y:S07]  /*6d10*/  MEMBAR.ALL.CTA ;  /* 0x0000000000007992 */ /* 0x0005ee0000008000 */
[----:B--2---:R-:W2:Y:S02]  /*6d20*/  FENCE.VIEW.ASYNC.S ;  /* 0x00000000000073c6 */ /* 0x004ea40000000000 */
[----:B--2---:R-:W-:Y:S06]  /*6d30*/  BAR.SYNC.DEFER_BLOCKING 0x1, 0x80 ;  /* 0x0042000000007b1d */ /* 0x004fec0000010000 */
[----:B------:R-:W-:Y:S05]  /*6d40*/  @P0 BRA `(.L_x_107) ;  /* 0x0000000000280947 */ /* 0x000fea0003800000 */
[----:B------:R-:W2:Y:S01]  /*6d50*/  LDCU.64 UR6, c[0x0][0x348] ;  /* 0x00006900ff0677ac */ /* 0x000ea20008000a00 */
[----:B------:R-:W-:Y:S01]  /*6d60*/  UIADD3 UR4, UPT, UPT, UR44, 0x2200, URZ ;  /* 0x000022002c047890 */ /* 0x000fe2000fffe0ff */
[----:B------:R-:W-:Y:S05]  /*6d70*/  UMOV UR51, UR36 ;  /* 0x0000002400337c82 */ /* 0x000fea0008000000 */
[----:B------:R-:W-:Y:S04]  /*6d80*/  MOV R94, UR4 ;  /* 0x00000004005e7c02 */ /* 0x000fe80008000f00 */
[----:B------:R-:W-:Y:S01]  /*6d90*/  R2UR UR48, R94 ;  /* 0x000000005e3072ca */ /* 0x000fe200000e0000 */
[----:B--2---:R-:W-:Y:S04]  /*6da0*/  UIADD3 UR4, UP0, UPT, UR6, 0x680, URZ ;  /* 0x0000068006047890 */ /* 0x004fe8000ff1e0ff */
[----:B------:R-:W-:Y:S09]  /*6db0*/  UIADD3.X UR5, UPT, UPT, URZ, UR7, URZ, UP0, !UPT ;  /* 0x00000007ff057290 */ /* 0x000ff200087fe4ff */
[----:B------:R2:W-:Y:S01]  /*6dc0*/  UTMASTG.3D [UR48], [UR4] ;  /* 0x00000030040073b5 */ /* 0x0005e20008010000 */
[----:B------:R0:W-:Y:S01]  /*6dd0*/  UTMACMDFLUSH ;  /* 0x00000000000079b7 */ /* 0x0001e20000000000 */
[----:B--2---:R-:W-:Y:S04]  /*6de0*/  DEPBAR.LE SB0, 0x1 ;  /* 0x000080400000791a */ /* 0x004fe80000000000 */
.L_x_107:
[----:B------:R-:W-:Y:S05]  /*6df0*/  BSYNC.RECONVERGENT B0 ;  /* 0x0000000000007941 */ /* 0x000fea0003800200 */
.L_x_106:
[----:B------:R-:W-:Y:S06]  /*6e00*/  BAR.SYNC.DEFER_BLOCKING 0x1, 0x80 ;  /* 0x0042000000007b1d */ /* 0x000fec0000010000 */
[----:B------:R-:W2:Y:S01]  /*6e10*/  @P6 SYNCS.PHASECHK.TRANS64.TRYWAIT P0, [R109+URZ+0x80], R110 ;  /* 0x0000806e6d0065a7 */ /* 0x000ea200080011ff */
[----:B------:R-:W-:Y:S01]  /*6e20*/  BSSY B1, `(.L_x_108) ;  /* 0x0000020000017945 */ /* 0x000fe20003800000 */
[----:B--2---:R-:W-:Y:S03]  /*6e30*/  @P6 SEL R102, RZ, 0x1, !P0 ;  /* 0x00000001ff666807 */ /* 0x004fe60004000000 */
[----:B------:R-:W-:Y:S05]  /*6e40*/  @!P6 BRA `(.L_x_109) ;  /* 0x000000000074e947 */ /* 0x000fea0003800000 */
[----:B------:R-:W-:Y:S01]  /*6e50*/  ISETP.NE.AND P1, PT, R103, RZ, PT ;  /* 0x000000ff6700720c */ /* 0x000fe20003f25270 */
[----:B------:R-:W2:Y:S01]  /*6e60*/  S2R R0, SR_CgaCtaId ;  /* 0x0000000000007919 */ /* 0x000ea20000008800 */
[----:B------:R-:W-:Y:S01]  /*6e70*/  ISETP.NE.AND P0, PT, R102, RZ, PT ;  /* 0x000000ff6600720c */ /* 0x000fe20003f05270 */
[----:B------:R-:W-:Y:S10]  /*6e80*/  BSSY B0, `(.L_x_110) ;  /* 0x0000008000007945 */ /* 0x000ff40003800000 */
[----:B------:R-:W-:Y:S05]  /*6e90*/  @P1 IMAD R2, R90, 0x1000, R71 ;  /* 0x000010005a021824 */ /* 0x000fea00078e0247 */
[----:B------:R-:W-:Y:S05]  /*6ea0*/  @P1 IADD3 R3, PT, PT, R2, UR44, RZ ;  /* 0x0000002c02031c10 */ /* 0x000fea000fffe0ff */
[----:B------:R-:W-:Y:S01]  /*6eb0*/  @P1 IMAD.IADD R3, R3, 0x1, R108 ;  /* 0x0000000103031824 */ /* 0x000fe200078e026c */
[----:B------:R-:W-:Y:S06]  /*6ec0*/  @P0 BRA `(.L_x_111) ;  /* 0x00000000000c0947 */ /* 0x000fec0003800000 */
[----:B------:R-:W-:Y:S04]  /*6ed0*/  SHF.L.U32 R4, R89, 0x1f, RZ ;  /* 0x0000001f59047819 */ /* 0x000fe800000006ff */
[----:B------:R-:W3:Y:S02]  /*6ee0*/  SYNCS.PHASECHK.TRANS64.TRYWAIT P0, [R109+URZ+0x80], R4 ;  /* 0x000080046d0075a7 */ /* 0x000ee400080011ff */
[----:B---3--:R-:W-:Y:S05]  /*6ef0*/  @!P0 BRA `(.L_x_112) ;  /* 0x0000001800108947 */ /* 0x008fea0003800000 */
.L_x_111:
[----:B------:R-:W-:Y:S05]  /*6f00*/  BSYNC B0 ;  /* 0x0000000000007941 */ /* 0x000fea0003800000 */
.L_x_110:
[----:B------:R-:W-:Y:S01]  /*6f10*/  ISETP.NE.AND P0, PT, R103, RZ, PT ;  /* 0x000000ff6700720c */ /* 0x000fe20003f05270 */
[----:B---3--:R-:W-:Y:S02]  /*6f20*/  VIADD R109, R109, 0x90 ;  /* 0x000000906d6d7836 */ /* 0x008fe40000000000 */
[----:B------:R-:W-:Y:S03]  /*6f30*/  VIADD R90, R90, 0x1 ;  /* 0x000000015a5a7836 */ /* 0x000fe60000000000 */
[----:B--2---:R-:W-:Y:S07]  /*6f40*/  PRMT R0, R0, 0x654, R109 ;  /* 0x0000065400007816 */ /* 0x004fee000000006d */
[----:B------:R2:W3:Y:S04]  /*6f50*/  @P0 LDS.128 R72, [R2+UR44+0x200] ;  /* 0x0002002c02480984 */ /* 0x0004e80008000c00 */
[----:B------:R2:W4:Y:S01]  /*6f60*/  @P0 LDS.128 R76, [R3+0x210] ;  /* 0x00021000034c0984 */ /* 0x0005220000000c00 */
        /* <DEDUP_REMOVED lines=10> */
[----:B--23--:R-:W-:Y:S02]  /*7010*/  LOP3.LUT R89, R89, R0, RZ, 0x3c, !PT ;  /* 0x0000000059597212 */ /* 0x00cfe400078e3cff */
.L_x_109:
[----:B------:R-:W-:Y:S05]  /*7020*/  BSYNC B1 ;  /* 0x0000000000017941 */ /* 0x000fea0003800000 */
.L_x_108:
[----:B------:R-:W-:Y:S05]  /*7030*/  VIADD R0, R39, 0x40 ;  /* 0x0000004027007836 */ /* 0x000fea0000000000 */
[----:B------:R-:W-:Y:S04]  /*7040*/  SHF.R.U32.HI R0, RZ, 0x15, R0 ;  /* 0x00000015ff007819 */ /* 0x000fe80000011600 */
[----:B------:R-:W-:Y:S11]  /*7050*/  LOP3.LUT P0, RZ, R0, 0x3, R85, 0x48, !PT ;  /* 0x0000000300ff7812 */ /* 0x000ff60007804855 */
[----:B------:R-:W-:Y:S02]  /*7060*/  @!UPT UIADD3 URZ, UPT, UPT, URZ, URZ, URZ ;  /* 0x000000fffffff290 */ /* 0x000fe4000fffe0ff */
[----:B------:R-:W-:Y:S05]  /*7070*/  @!P0 BRA `(.L_x_113) ;  /* 0x0000000000408947 */ /* 0x000fea0003800000 */
[----:B------:R-:W2:Y:S01]  /*7080*/  LDCU.64 UR8, c[0x4][0x70] ;  /* 0x01000e00ff0877ac */ /* 0x000ea20008000a00 */
[----:B------:R-:W-:Y:S01]  /*7090*/  MOV R3, 0x0 ;  /* 0x0000000000037802 */ /* 0x000fe20000000f00 */
[----:B------:R-:W-:Y:S02]  /*70a0*/  HFMA2 R12, -RZ, RZ, 0, 5.9604644775390625e-08 ;  /* 0x00000001ff0c7431 */ /* 0x000fe400000001ff */
[----:B------:R-:W-:Y:S02]  /*70b0*/  IMAD.MOV.U32 R8, RZ, RZ, 0x192 ;  /* 0x00000192ff087424 */ /* 0x000fe400078e00ff */
[----:B------:R-:W-:Y:S01]  /*70c0*/  IMAD.MOV.U32 R13, RZ, RZ, RZ ;  /* 0x000000ffff0d7224 */ /* 0x000fe200078e00ff */
[----:B------:R-:W3:Y:S01]  /*70d0*/  LDCU.64 UR6, c[0x4][0x78] ;  /* 0x01000f00ff0677ac */ /* 0x000ee20008000a00 */
[----:B------:R-:W1:Y:S01]  /*70e0*/  LDC.64 R2, c[0x4][R3] ;  /* 0x0100000003027b82 */ /* 0x000e620000000a00 */
[----:B------:R-:W5:Y:S01]  /*70f0*/  LDCU.64 UR4, c[0x4][0x10] ;  /* 0x01000200ff0477ac */ /* 0x000f620008000a00 */
[----:B--2---:R-:W-:Y:S01]  /*7100*/  MOV R5, UR9 ;  /* 0x0000000900057c02 */ /* 0x004fe20008000f00 */
[----:B------:R-:W-:Y:S01]  /*7110*/  IMAD.U32 R4, RZ, RZ, UR8 ;  /* 0x00000008ff047e24 */ /* 0x000fe2000f8e00ff */
[----:B---3--:R-:W-:Y:S01]  /*7120*/  MOV R7, UR7 ;  /* 0x0000000700077c02 */ /* 0x008fe20008000f00 */
[----:B------:R-:W-:Y:S01]  /*7130*/  IMAD.U32 R6, RZ, RZ, UR6 ;  /* 0x00000006ff067e24 */ /* 0x000fe2000f8e00ff */
[----:B-----5:R-:W-:Y:S01]  /*7140*/  MOV R11, UR5 ;  /* 0x00000005000b7c02 */ /* 0x020fe20008000f00 */
[----:B------:R-:W-:Y:S02]  /*7150*/  IMAD.U32 R10, RZ, RZ, UR4 ;  /* 0x00000004ff0a7e24 */ /* 0x000fe4000f8e00ff */
[----:B------:R-:W-:Y:S07]  /*7160*/  LEPC R20, `(.L_x_113) ;  /* 0x000000001014794e */ /* 0x000fee0000000000 */
[----:B-1--4-:R-:W-:Y:S05]  /*7170*/  CALL.ABS.NOINC R2 ;  /* 0x0000000002007343 */ /* 0x012fea0003c00000 */
.L_x_113:
[----:B------:R-:W-:Y:S01]  /*7180*/  ISETP.NE.AND P0, PT, R95, RZ, PT ;  /* 0x000000ff5f00720c */ /* 0x000fe20003f05270 */
[----:B------:R-:W-:Y:S05]  /*7190*/  WARPSYNC.ALL ;  /* 0x0000000000007948 */ /* 0x000fea0003800000 */
[----:B------:R-:W-:Y:S01]  /*71a0*/  R2UR UR4, R39 ;  /* 0x00000000270472ca */ /* 0x000fe200000e0000 */
[----:B------:R-:W2:Y:S01]  /*71b0*/  S2UR UR6, SR_CgaCtaId ;  /* 0x00000000000679c3 */ /* 0x000ea20000008800 */
[-C--:B------:R-:W-:Y:S01]  /*71c0*/  F2FP.F16.E5M2.UNPACK_B R42, R72.reuse ;  /* 0x00000048ff2a723e */ /* 0x080fe200020004ff */
[----:B------:R-:W-:Y:S01]  /*71d0*/  BSSY.RECONVERGENT B0, `(.L_x_114) ;  /* 0x000009c000007945 */ /* 0x000fe20003800200 */
[----:B------:R-:W-:Y:S02]  /*71e0*/  F2FP.F16.E5M2.UNPACK_B R72, R72.H1 ;  /* 0x00000048ff48723e */ /* 0x000fe400030004ff */
[-C--:B------:R-:W-:Y:S01]  /*71f0*/  F2FP.F16.E5M2.UNPACK_B R46, R73.reuse ;  /* 0x00000049ff2e723e */ /* 0x080fe200020004ff */
[--C-:B------:R-:W-:Y:S01]  /*7200*/  HADD2.F32 R40, -RZ, R42.reuse.H0_H0 ;  /* 0x2000002aff287230 */ /* 0x100fe20000004100 */
[----:B------:R-:W-:Y:S01]  /*7210*/  F2FP.F16.E5M2.UNPACK_B R73, R73.H1 ;  /* 0x00000049ff49723e */ /* 0x000fe200030004ff */
[----:B------:R-:W-:Y:S01]  /*7220*/  HADD2.F32 R42, -RZ, R42.H1_H1 ;  /* 0x3000002aff2a7230 */ /* 0x000fe20000004100 */
[-C--:B------:R-:W-:Y:S01]  /*7230*/  F2FP.F16.E5M2.UNPACK_B R50, R74.reuse ;  /* 0x0000004aff32723e */ /* 0x080fe200020004ff */
[----:B------:R-:W-:Y:S01]  /*7240*/  HADD2.F32 R43, -RZ, R72.H0_H0 ;  /* 0x20000048ff2b7230 */ /* 0x000fe20000004100 */
[----:B------:R-:W-:Y:S01]  /*7250*/  F2FP.F16.E5M2.UNPACK_B R74, R74.H1 ;  /* 0x0000004aff4a723e */ /* 0x000fe200030004ff */
[----:B------:R-:W-:Y:S01]  /*7260*/  LDTM.16dp32bit_t0_t15.x32 R4, tmem[UR4+0x40] ;  /* 0x00004004000479ee */ /* 0x000fe20008a80000 */
[----:B------:R-:W3:Y:S01]  /*7270*/  LDTM.16dp32bit_t16_t31.x32 R4, tmem[UR4+0x60] ;  /* 0x00006004000479ee */ /* 0x000ee20008aa0000 */
[----:B------:R-:W-:Y:S01]  /*7280*/  NOP ;  /* 0x0000000000007918 */ /* 0x000fe20000000000 */
[--C-:B------:R-:W-:Y:S01]  /*7290*/  HADD2.F32 R45, -RZ, R46.reuse.H0_H0 ;  /* 0x2000002eff2d7230 */ /* 0x100fe20000004100 */
[----:B------:R-:W-:Y:S01]  /*72a0*/  R2UR UR5, R100 ;  /* 0x00000000640572ca */ /* 0x000fe200000e0000 */
[----:B------:R-:W-:Y:S01]  /*72b0*/  HADD2.F32 R46, -RZ, R46.H1_H1 ;  /* 0x3000002eff2e7230 */ /* 0x000fe20000004100 */
[----:B------:R-:W-:Y:S01]  /*72c0*/  F2FP.F16.E5M2.UNPACK_B R54, R75 ;  /* 0x0000004bff36723e */ /* 0x000fe200020004ff */
[--C-:B------:R-:W-:Y:S01]  /*72d0*/  HADD2.F32 R49, -RZ, R50.reuse.H0_H0 ;  /* 0x20000032ff317230 */ /* 0x100fe20000004100 */
[----:B----4-:R-:W-:Y:S01]  /*72e0*/  F2FP.F16.E5M2.UNPACK_B R58, R76 ;  /* 0x0000004cff3a723e */ /* 0x010fe200020004ff */
[----:B------:R-:W-:Y:S01]  /*72f0*/  HADD2.F32 R50, -RZ, R50.H1_H1 ;  /* 0x30000032ff327230 */ /* 0x000fe20000004100 */
[----:B------:R-:W-:Y:S01]  /*7300*/  F2FP.F16.E5M2.UNPACK_B R62, R77 ;  /* 0x0000004dff3e723e */ /* 0x000fe200020004ff */
[--C-:B------:R-:W-:Y:S01]  /*7310*/  HADD2.F32 R53, -RZ, R54.reuse.H0_H0 ;  /* 0x20000036ff357230 */ /* 0x100fe20000004100 */
[----:B------:R-:W-:Y:S01]  /*7320*/  F2FP.F16.E5M2.UNPACK_B R66, R78 ;  /* 0x0000004eff42723e */ /* 0x000fe200020004ff */
[----:B------:R-:W-:Y:S01]  /*7330*/  HADD2.F32 R54, -RZ, R54.H1_H1 ;  /* 0x30000036ff367230 */ /* 0x000fe20000004100 */
[----:B------:R-:W-:Y:S01]  /*7340*/  F2FP.F16.E5M2.UNPACK_B R69, R79 ;  /* 0x0000004fff45723e */ /* 0x000fe200020004ff */
[--C-:B------:R-:W-:Y:S01]  /*7350*/  HADD2.F32 R57, -RZ, R58.reuse.H0_H0 ;  /* 0x2000003aff397230 */ /* 0x100fe20000004100 */
[----:B------:R-:W-:Y:S01]  /*7360*/  F2FP.F16.E5M2.UNPACK_B R75, R75.H1 ;  /* 0x0000004bff4b723e */ /* 0x000fe200030004ff */
[----:B------:R-:W-:Y:S01]  /*7370*/  UIADD3 UR4, UPT, UPT, UR5, 0xf0, URZ ;  /* 0x000000f005047890 */ /* 0x000fe2000fffe0ff */
[----:B------:R-:W-:Y:S01]  /*7380*/  HADD2.F32 R59, -RZ, R58.H1_H1 ;  /* 0x3000003aff3b7230 */ /* 0x000fe20000004100 */
[----:B------:R-:W-:Y:S01]  /*7390*/  F2FP.F16.E5M2.UNPACK_B R76, R76.H1 ;  /* 0x0000004cff4c723e */ /* 0x000fe200030004ff */
[--C-:B------:R-:W-:Y:S01]  /*73a0*/  HADD2.F32 R61, -RZ, R62.reuse.H0_H0 ;  /* 0x2000003eff3d7230 */ /* 0x100fe20000004100 */
[----:B------:R-:W-:Y:S01]  /*73b0*/  F2FP.F16.E5M2.UNPACK_B R77, R77.H1 ;  /* 0x0000004dff4d723e */ /* 0x000fe200030004ff */
[----:B------:R-:W-:Y:S01]  /*73c0*/  HADD2.F32 R62, -RZ, R62.H1_H1 ;  /* 0x3000003eff3e7230 */ /* 0x000fe20000004100 */
[----:B------:R-:W-:Y:S01]  /*73d0*/  F2FP.F16.E5M2.UNPACK_B R78, R78.H1 ;  /* 0x0000004eff4e723e */ /* 0x000fe200030004ff */
[--C-:B------:R-:W-:Y:S01]  /*73e0*/  HADD2.F32 R65, -RZ, R66.reuse.H0_H0 ;  /* 0x20000042ff417230 */ /* 0x100fe20000004100 */
[----:B--2---:R-:W-:Y:S01]  /*73f0*/  UPRMT UR4, UR6, 0x654, UR4 ;  /* 0x0000065406047896 */ /* 0x004fe20008000004 */
        /* <DEDUP_REMOVED lines=8> */
[----:B------:R-:W-:Y:S01]  /*7480*/  SYNCS.ARRIVE.TRANS64.RED.A1T0 RZ, [UR4], RZ ;  /* 0x000000ffffff79a7 */ /* 0x000fe20008100404 */
        /* <DEDUP_REMOVED lines=15> */
[--C-:B------:R-:W-:Y:S02]  /*7580*/  HADD2.F32 R47, -RZ, R73.reuse.H0_H0 ;  /* 0x20000049ff2f7230 */ /* 0x100fe40000004100 */
[C---:B------:R-:W-:Y:S01]  /*7590*/  FMUL R10, R38.reuse, R10 ;  /* 0x0000000a260a7220 */ /* 0x040fe20000400000 */
[C---:B------:R-:W-:Y:S01]  /*75a0*/  FFMA R6, R41.reuse, R43, R6 ;  /* 0x0000002b29067223 */ /* 0x040fe20000000006 */
[----:B------:R-:W-:Y:S02]  /*75b0*/  HADD2.F32 R48, -RZ, R73.H1_H1 ;  /* 0x30000049ff307230 */ /* 0x000fe40000004100 */
[C---:B------:R-:W-:Y:S01]  /*75c0*/  FFMA R7, R41.reuse, R44, R7 ;  /* 0x0000002c29077223 */ /* 0x040fe20000000007 */
[C---:B------:R-:W-:Y:S01]  /*75d0*/  FFMA R8, R41.reuse, R45, R8 ;  /* 0x0000002d29087223 */ /* 0x040fe20000000008 */
[C---:B------:R-:W-:Y:S01]  /*75e0*/  FFMA R9, R41.reuse, R46, R9 ;  /* 0x0000002e29097223 */ /* 0x040fe20000000009 */
[----:B------:R-:W-:Y:S01]  /*75f0*/  FFMA R10, R41, R47, R10 ;  /* 0x0000002f290a7223 */ /* 0x000fe2000000000a */
[----:B------:R-:W-:Y:S01]  /*7600*/  HADD2.F32 R43, -RZ, R69.H0_H0 ;  /* 0x20000045ff2b7230 */ /* 0x000fe20000004100 */
[----:B-1----:R-:W-:Y:S01]  /*7610*/  F2FP.SATFINITE.E5M2.F32.PACK_AB_MERGE_C R96, R7, R6, RZ ;  /* 0x000000060760723e */ /* 0x002fe200048060ff */
[C---:B------:R-:W-:Y:S01]  /*7620*/  FMUL R11, R38.reuse, R11 ;  /* 0x0000000b260b7220 */ /* 0x040fe20000400000 */
[--C-:B------:R-:W-:Y:S02]  /*7630*/  HADD2.F32 R51, -RZ, R74.reuse.H0_H0 ;  /* 0x2000004aff337230 */ /* 0x100fe40000004100 */
[C---:B------:R-:W-:Y:S01]  /*7640*/  FMUL R14, R38.reuse, R14 ;  /* 0x0000000e260e7220 */ /* 0x040fe20000400000 */
[----:B------:R-:W-:Y:S01]  /*7650*/  HADD2.F32 R52, -RZ, R74.H1_H1 ;  /* 0x3000004aff347230 */ /* 0x000fe20000004100 */
[----:B------:R-:W-:Y:S01]  /*7660*/  F2FP.SATFINITE.E5M2.F32.PACK_AB_MERGE_C R96, R5, R4, R96 ;  /* 0x000000040560723e */ /* 0x000fe20004806060 */
[C---:B------:R-:W-:Y:S01]  /*7670*/  FFMA R11, R41.reuse, R48, R11 ;  /* 0x00000030290b7223 */ /* 0x040fe2000000000b */
[C---:B------:R-:W-:Y:S01]  /*7680*/  FFMA R12, R41.reuse, R49, R12 ;  /* 0x00000031290c7223 */ /* 0x040fe2000000000c */
[C---:B------:R-:W-:Y:S01]  /*7690*/  FFMA R13, R41.reuse, R50, R13 ;  /* 0x00000032290d7223 */ /* 0x040fe2000000000d */
[----:B------:R-:W-:Y:S01]  /*76a0*/  FFMA R14, R41, R51, R14 ;  /* 0x00000033290e7223 */ /* 0x000fe2000000000e */
[C---:B------:R-:W-:Y:S01]  /*76b0*/  FMUL R15, R38.reuse, R15 ;  /* 0x0000000f260f7220 */ /* 0x040fe20000400000 */
[----:B------:R-:W-:Y:S01]  /*76c0*/  F2FP.F16.E5M2.UNPACK_B R79, R79.H1 ;  /* 0x0000004fff4f723e */ /* 0x000fe200030004ff */
[--C-:B------:R-:W-:Y:S01]  /*76d0*/  HADD2.F32 R55, -RZ, R75.reuse.H0_H0 ;  /* 0x2000004bff377230 */ /* 0x100fe20000004100 */
[----:B------:R-:W-:Y:S01]  /*76e0*/  F2FP.SATFINITE.E5M2.F32.PACK_AB_MERGE_C R97, R11, R10, RZ ;  /* 0x0000000a0b61723e */ /* 0x000fe200048060ff */
[C---:B------:R-:W-:Y:S01]  /*76f0*/  FFMA R15, R41.reuse, R52, R15 ;  /* 0x00000034290f7223 */ /* 0x040fe2000000000f */
[C---:B------:R-:W-:Y:S01]  /*7700*/  FFMA R16, R41.reuse, R53, R16 ;  /* 0x0000003529107223 */ /* 0x040fe20000000010 */
[----:B------:R-:W-:Y:S01]  /*7710*/  FFMA R17, R41, R54, R17 ;  /* 0x0000003629117223 */ /* 0x000fe20000000011 */
[----:B------:R-:W-:Y:S01]  /*7720*/  F2FP.SATFINITE.E5M2.F32.PACK_AB_MERGE_C R97, R9, R8, R97 ;  /* 0x000000080961723e */ /* 0x000fe20004806061 */
[----:B------:R-:W-:Y:S01]  /*7730*/  HADD2.F32 R56, -RZ, R75.H1_H1 ;  /* 0x3000004bff387230 */ /* 0x000fe20000004100 */
[----:B------:R-:W-:Y:S01]  /*7740*/  F2FP.SATFINITE.E5M2.F32.PACK_AB_MERGE_C R98, R15, R14, RZ ;  /* 0x0000000e0f62723e */ /* 0x000fe200048060ff */
[C---:B------:R-:W-:Y:S01]  /*7750*/  FMUL R18, R38.reuse, R18 ;  /* 0x0000001226127220 */ /* 0x040fe20000400000 */
[C---:B------:R-:W-:Y:S01]  /*7760*/  FMUL R19, R38.reuse, R19 ;  /* 0x0000001326137220 */ /* 0x040fe20000400000 */
[--C-:B------:R-:W-:Y:S02]  /*7770*/  HADD2.F32 R58, -RZ, R76.reuse.H0_H0 ;  /* 0x2000004cff3a7230 */ /* 0x100fe40000004100 */
[C---:B------:R-:W-:Y:S01]  /*7780*/  FMUL R3, R38.reuse, R22 ;  /* 0x0000001626037220 */ /* 0x040fe20000400000 */
[C---:B------:R-:W-:Y:S01]  /*7790*/  FFMA R18, R41.reuse, R55, R18 ;  /* 0x0000003729127223 */ /* 0x040fe20000000012 */
[----:B------:R-:W-:Y:S02]  /*77a0*/  HADD2.F32 R60, -RZ, R76.H1_H1 ;  /* 0x3000004cff3c7230 */ /* 0x000fe40000004100 */
        /* <DEDUP_REMOVED lines=42> */
[----:B------:R-:W-:Y:S03]  /*7a50*/  IADD3 R70, PT, PT, R36, 0x1, RZ ;  /* 0x0000000124467810 */ /* 0x000fe60007ffe0ff */
        /* <DEDUP_REMOVED lines=10> */
[----:B------:R-:W-:Y:S02]  /*7b00*/  UIADD3 UR9, UPT, UPT, UR49, 0x40, URZ ;  /* 0x0000004031097890 */ /* 0x000fe4000fffe0ff */
[----:B------:R-:W-:Y:S01]  /*7b10*/  UIADD3 UR8, UPT, UPT, UR44, 0x3200, URZ ;  /* 0x000032002c087890 */ /* 0x000fe2000fffe0ff */
[----:B------:R-:W-:Y:S01]  /*7b20*/  UMOV UR10, UR50 ;  /* 0x00000032000a7c82 */ /* 0x000fe20008000000 */
[----:B------:R-:W-:Y:S01]  /*7b30*/  UMOV UR11, UR36 ;  /* 0x00000024000b7c82 */ /* 0x000fe20008000000 */
[----:B--2---:R-:W-:Y:S04]  /*7b40*/  UIADD3 UR4, UP0, UPT, UR6, 0x680, URZ ;  /* 0x0000068006047890 */ /* 0x004fe8000ff1e0ff */
[----:B------:R-:W-:Y:S09]  /*7b50*/  UIADD3.X UR5, UPT, UPT, URZ, UR7, URZ, UP0, !UPT ;  /* 0x00000007ff057290 */ /* 0x000ff200087fe4ff */
[----:B------:R2:W-:Y:S01]  /*7b60*/  UTMASTG.3D [UR8], [UR4] ;  /* 0x00000008040073b5 */ /* 0x0005e20008010000 */
[----:B------:R0:W-:Y:S01]  /*7b70*/  UTMACMDFLUSH ;  /* 0x00000000000079b7 */ /* 0x0001e20000000000 */
[----:B--2---:R-:W-:Y:S04]  /*7b80*/  DEPBAR.LE SB0, 0x1 ;  /* 0x000080400000791a */ /* 0x004fe80000000000 */
.L_x_115:
[----:B------:R-:W-:Y:S05]  /*7b90*/  BSYNC.RECONVERGENT B0 ;  /* 0x0000000000007941 */ /* 0x000fea0003800200 */
.L_x_114:
[----:B------:R-:W-:Y:S01]  /*7ba0*/  BAR.SYNC.DEFER_BLOCKING 0x1, 0x80 ;  /* 0x0042000000007b1d */ /* 0x000fe20000010000 */
[----:B------:R-:W-:Y:S01]  /*7bb0*/  ISETP.NE.AND P0, PT, R87, 0x2, PT ;  /* 0x000000025700780c */ /* 0x000fe20003f05270 */
[----:B------:R-:W-:Y:S01]  /*7bc0*/  UISETP.NE.AND UP0, UPT, UR45, URZ, UPT ;  /* 0x000000ff2d00728c */ /* 0x000fe2000bf05270 */
[----:B------:R-:W-:Y:S01]  /*7bd0*/  ISETP.NE.AND P1, PT, R70, 0x4, PT ;  /* 0x000000044600780c */ /* 0x000fe20003f25270 */
[----:B------:R-:W-:Y:S01]  /*7be0*/  UIADD3 UR20, UPT, UPT, UR37, UR62, URZ ;  /* 0x0000003e25147290 */ /* 0x000fe2000fffe0ff */
[----:B------:R-:W-:Y:S01]  /*7bf0*/  SEL R0, RZ, 0x1, P0 ;  /* 0x00000001ff007807 */ /* 0x000fe20000000000 */
[----:B------:R-:W-:Y:S01]  /*7c00*/  UIADD3 UR16, UPT, UPT, UR38, UR59, URZ ;  /* 0x0000003b26107290 */ /* 0x000fe2000fffe0ff */
[----:B------:R-:W-:Y:S02]  /*7c10*/  SEL R3, RZ, 0x1, P1 ;  /* 0x00000001ff037807 */ /* 0x000fe40000800000 */
[----:B------:R-:W-:Y:S02]  /*7c20*/  LOP3.LUT R91, R91, R0, RZ, 0x3c, !PT ;  /* 0x000000005b5b7212 */ /* 0x000fe400078e3cff */
[----:B------:R-:W-:Y:S02]  /*7c30*/  LOP3.LUT R92, R92, R3, RZ, 0x3c, !PT ;  /* 0x000000035c5c7212 */ /* 0x000fe400078e3cff */
[----:B------:R-:W-:Y:S02]  /*7c40*/  SEL R87, R87, RZ, P0 ;  /* 0x000000ff57577207 */ /* 0x000fe40000000000 */
[----:B------:R-:W-:Y:S01]  /*7c50*/  SEL R36, R70, RZ, P1 ;  /* 0x000000ff46247207 */ /* 0x000fe20000800000 */
[----:B------:R-:W-:Y:S01]  /*7c60*/  UMOV UR36, UR58 ;  /* 0x0000003a00247c82 */ /* 0x000fe20008000000 */
[----:B------:R-:W-:Y:S05]  /*7c70*/  BRA.U UP0, `(.L_x_116) ;  /* 0xffffffd500987547 */ /* 0x000fea000b83ffff */
[----:B------:R-:W-:Y:S05]  /*7c80*/  EXIT ;  /* 0x000000000000794d */ /* 0x000fea0003800000 */
.L_x_25:
[----:B-1----:R1:W2:Y:S02]  /*7c90*/  SYNCS.PHASECHK.TRANS64.TRYWAIT P0, [R0+URZ+0x120], R3 ;  /* 0x00012003000075a7 */ /* 0x0022a400080011ff */
[----:B--2---:R-:W-:Y:S05]  /*7ca0*/  @!P0 NANOSLEEP.SYNCS 0x989680 ;  /* 0x009896800000895d */ /* 0x004fea0003900000 */
[----:B------:R-:W2:Y:S02]  /*7cb0*/  @!P0 SYNCS.PHASECHK.TRANS64 P0, [R0+URZ+0x120], R3 ;  /* 0x00012003000085a7 */ /* 0x000ea400080010ff */
[----:B--2---:R-:W-:Y:S05]  /*7cc0*/  @!P0 BRA `(.L_x_25) ;  /* 0xfffffffc00f08947 */ /* 0x004fea000383ffff */
[----:B------:R-:W-:Y:S05]  /*7cd0*/  BRA `(.L_x_117) ;  /* 0xffffff9c00647947 */ /* 0x000fea000383ffff */
.L_x_28:
[----:B-1----:R-:W-:-:S07]  /*7ce0*/  MOV R0, UR33 ;  /* 0x0000002100007c02 */ /* 0x002fce0008000f00 */
.L_x_118:
[----:B-1----:R1:W2:Y:S02]  /*7cf0*/  SYNCS.PHASECHK.TRANS64.TRYWAIT P0, [R0+URZ+0x40], R3 ;  /* 0x00004003000075a7 */ /* 0x0022a400080011ff */
[----:B--2---:R-:W-:Y:S05]  /*7d00*/  @!P0 NANOSLEEP.SYNCS 0x989680 ;  /* 0x009896800000895d */ /* 0x004fea0003900000 */
[----:B------:R-:W2:Y:S02]  /*7d10*/  @!P0 SYNCS.PHASECHK.TRANS64 P0, [R0+URZ+0x40], R3 ;  /* 0x00004003000085a7 */ /* 0x000ea400080010ff */
[----:B--2---:R-:W-:Y:S05]  /*7d20*/  @!P0 BRA `(.L_x_118) ;  /* 0xfffffffc00f08947 */ /* 0x004fea000383ffff */
[----:B------:R-:W-:Y:S05]  /*7d30*/  BRA `(.L_x_27) ;  /* 0xffffff9c00a87947 */ /* 0x000fea000383ffff */
.L_x_35:
[----:B-1----:R-:W-:-:S07]  /*7d40*/  MOV R0, UR17 ;  /* 0x0000001100007c02 */ /* 0x002fce0008000f00 */
.L_x_119:
[----:B-1----:R1:W2:Y:S02]  /*7d50*/  SYNCS.PHASECHK.TRANS64.TRYWAIT P0, [R0+URZ+0x40], R3 ;  /* 0x00004003000075a7 */ /* 0x0022a400080011ff */
[----:B--2---:R-:W-:Y:S05]  /*7d60*/  @!P0 NANOSLEEP.SYNCS 0x989680 ;  /* 0x009896800000895d */ /* 0x004fea0003900000 */
[----:B------:R-:W2:Y:S02]  /*7d70*/  @!P0 SYNCS.PHASECHK.TRANS64 P0, [R0+URZ+0x40], R3 ;  /* 0x00004003000085a7 */ /* 0x000ea400080010ff */
[----:B--2---:R-:W-:Y:S05]  /*7d80*/  @!P0 BRA `(.L_x_119) ;  /* 0xfffffffc00f08947 */ /* 0x004fea000383ffff */
[----:B------:R-:W-:Y:S05]  /*7d90*/  BRA `(.L_x_34) ;  /* 0xffffffa000687947 */ /* 0x000fea000383ffff */
.L_x_40:
[----:B-1----:R1:W2:Y:S02]  /*7da0*/  SYNCS.PHASECHK.TRANS64.TRYWAIT P0, [R3+URZ+0xb0], R0 ;  /* 0x0000b000030075a7 */ /* 0x0022a400080011ff */
[----:B--2---:R-:W-:Y:S05]  /*7db0*/  @!P0 NANOSLEEP.SYNCS 0x989680 ;  /* 0x009896800000895d */ /* 0x004fea0003900000 */
[----:B------:R-:W2:Y:S02]  /*7dc0*/  @!P0 SYNCS.PHASECHK.TRANS64 P0, [R3+URZ+0xb0], R0 ;  /* 0x0000b000030085a7 */ /* 0x000ea400080010ff */
[----:B--2---:R-:W-:Y:S05]  /*7dd0*/  @!P0 BRA `(.L_x_40) ;  /* 0xfffffffc00f08947 */ /* 0x004fea000383ffff */
[----:B------:R-:W-:Y:S05]  /*7de0*/  BRA `(.L_x_120) ;  /* 0xffffffa400087947 */ /* 0x000fea000383ffff */
.L_x_44:
[----:B-1----:R-:W-:-:S07]  /*7df0*/  MOV R0, UR4 ;  /* 0x0000000400007c02 */ /* 0x002fce0008000f00 */
.L_x_121:
[----:B-1----:R1:W2:Y:S02]  /*7e00*/  SYNCS.PHASECHK.TRANS64.TRYWAIT P0, [R0+URZ], R3 ;  /* 0x00000003000075a7 */ /* 0x0022a400080011ff */
[----:B--2---:R-:W-:Y:S05]  /*7e10*/  @!P0 NANOSLEEP.SYNCS 0x989680 ;  /* 0x009896800000895d */ /* 0x004fea0003900000 */
[----:B------:R-:W2:Y:S02]  /*7e20*/  @!P0 SYNCS.PHASECHK.TRANS64 P0, [R0+URZ], R3 ;  /* 0x00000003000085a7 */ /* 0x000ea400080010ff */
[----:B--2---:R-:W-:Y:S05]  /*7e30*/  @!P0 BRA `(.L_x_121) ;  /* 0xfffffffc00f08947 */ /* 0x004fea000383ffff */
[----:B------:R-:W-:Y:S05]  /*7e40*/  BRA `(.L_x_122) ;  /* 0xffffffa800ac7947 */ /* 0x000fea000383ffff */
.L_x_45:
[----:B------:R-:W-:-:S07]  /*7e50*/  MOV R0, UR5 ;  /* 0x0000000500007c02 */ /* 0x000fce0008000f00 */
.L_x_123:
[----:B-1----:R1:W2:Y:S02]  /*7e60*/  SYNCS.PHASECHK.TRANS64.TRYWAIT P0, [R0+URZ], R3 ;  /* 0x00000003000075a7 */ /* 0x0022a400080011ff */
[----:B--2---:R-:W-:Y:S05]  /*7e70*/  @!P0 NANOSLEEP.SYNCS 0x989680 ;  /* 0x009896800000895d */ /* 0x004fea0003900000 */
[----:B------:R-:W2:Y:S02]  /*7e80*/  @!P0 SYNCS.PHASECHK.TRANS64 P0, [R0+URZ], R3 ;  /* 0x00000003000085a7 */ /* 0x000ea400080010ff */
[----:B--2---:R-:W-:Y:S05]  /*7e90*/  @!P0 BRA `(.L_x_123) ;  /* 0xfffffffc00f08947 */ /* 0x004fea000383ffff */
[----:B------:R-:W-:Y:S05]  /*7ea0*/  BRA `(.L_x_124) ;  /* 0xffffffa800b87947 */ /* 0x000fea000383ffff */
.L_x_46:
[----:B------:R-:W-:-:S07]  /*7eb0*/  MOV R0, UR5 ;  /* 0x0000000500007c02 */ /* 0x000fce0008000f00 */
.L_x_125:
[----:B-1----:R1:W2:Y:S02]  /*7ec0*/  SYNCS.PHASECHK.TRANS64.TRYWAIT P0, [R0+URZ], R3 ;  /* 0x00000003000075a7 */ /* 0x0022a400080011ff */
[----:B--2---:R-:W-:Y:S05]  /*7ed0*/  @!P0 NANOSLEEP.SYNCS 0x989680 ;  /* 0x009896800000895d */ /* 0x004fea0003900000 */
[----:B------:R-:W2:Y:S02]  /*7ee0*/  @!P0 SYNCS.PHASECHK.TRANS64 P0, [R0+URZ], R3 ;  /* 0x00000003000085a7 */ /* 0x000ea400080010ff */
[----:B--2---:R-:W-:Y:S05]  /*7ef0*/  @!P0 BRA `(.L_x_125) ;  /* 0xfffffffc00f08947 */ /* 0x004fea000383ffff */
[----:B------:R-:W-:Y:S05]  /*7f00*/  BRA `(.L_x_126) ;  /* 0xffffffa800c47947 */ /* 0x000fea000383ffff */
.L_x_47:
[----:B------:R-:W-:-:S07]  /*7f10*/  MOV R0, UR5 ;  /* 0x0000000500007c02 */ /* 0x000fce0008000f00 */
.L_x_127:
[----:B-1----:R1:W2:Y:S02]  /*7f20*/  SYNCS.PHASECHK.TRANS64.TRYWAIT P0, [R0+URZ], R3 ;  /* 0x00000003000075a7 */ /* 0x0022a400080011ff */
[----:B--2---:R-:W-:Y:S05]  /*7f30*/  @!P0 NANOSLEEP.SYNCS 0x989680 ;  /* 0x009896800000895d */ /* 0x004fea0003900000 */
[----:B------:R-:W2:Y:S02]  /*7f40*/  @!P0 SYNCS.PHASECHK.TRANS64 P0, [R0+URZ], R3 ;  /* 0x00000003000085a7 */ /* 0x000ea400080010ff */
[----:B--2---:R-:W-:Y:S05]  /*7f50*/  @!P0 BRA `(.L_x_127) ;  /* 0xfffffffc00f08947 */ /* 0x004fea000383ffff */
[----:B------:R-:W-:Y:S05]  /*7f60*/  BRA `(.L_x_128) ;  /* 0xffffffa800d07947 */ /* 0x000fea000383ffff */
.L_x_48:
[----:B------:R-:W-:-:S07]  /*7f70*/  MOV R0, UR5 ;  /* 0x0000000500007c02 */ /* 0x000fce0008000f00 */
.L_x_129:
[----:B-1----:R1:W2:Y:S02]  /*7f80*/  SYNCS.PHASECHK.TRANS64.TRYWAIT P0, [R0+URZ], R3 ;  /* 0x00000003000075a7 */ /* 0x0022a400080011ff */
[----:B--2---:R-:W-:Y:S05]  /*7f90*/  @!P0 NANOSLEEP.SYNCS 0x989680 ;  /* 0x009896800000895d */ /* 0x004fea0003900000 */
[----:B------:R-:W2:Y:S02]  /*7fa0*/  @!P0 SYNCS.PHASECHK.TRANS64 P0, [R0+URZ], R3 ;  /* 0x00000003000085a7 */ /* 0x000ea400080010ff */
[----:B--2---:R-:W-:Y:S05]  /*7fb0*/  @!P0 BRA `(.L_x_129) ;  /* 0xfffffffc00f08947 */ /* 0x004fea000383ffff */
[----:B------:R-:W-:Y:S05]  /*7fc0*/  BRA `(.L_x_130) ;  /* 0xffffffa800dc7947 */ /* 0x000fea000383ffff */
.L_x_49:
[----:B------:R-:W-:-:S07]  /*7fd0*/  MOV R0, UR5 ;  /* 0x0000000500007c02 */ /* 0x000fce0008000f00 */
.L_x_131:
[----:B-1----:R1:W2:Y:S02]  /*7fe0*/  SYNCS.PHASECHK.TRANS64.TRYWAIT P0, [R0+URZ], R3 ;  /* 0x00000003000075a7 */ /* 0x0022a400080011ff */
[----:B--2---:R-:W-:Y:S05]  /*7ff0*/  @!P0 NANOSLEEP.SYNCS 0x989680 ;  /* 0x009896800000895d */ /* 0x004fea0003900000 */
[----:B------:R-:W2:Y:S02]  /*8000*/  @!P0 SYNCS.PHASECHK.TRANS64 P0, [R0+URZ], R3 ;  /* 0x00000003000085a7 */ /* 0x000ea400080010ff */
[----:B--2---:R-:W-:Y:S05]  /*8010*/  @!P0 BRA `(.L_x_131) ;  /* 0xfffffffc00f08947 */ /* 0x004fea000383ffff */
[----:B------:R-:W-:Y:S05]  /*8020*/  BRA `(.L_x_132) ;  /* 0xffffffa800e87947 */ /* 0x000fea000383ffff */
.L_x_50:
[----:B------:R-:W-:-:S07]  /*8030*/  MOV R0, UR5 ;  /* 0x0000000500007c02 */ /* 0x000fce0008000f00 */
.L_x_133:
[----:B-1----:R1:W2:Y:S02]  /*8040*/  SYNCS.PHASECHK.TRANS64.TRYWAIT P0, [R0+URZ], R3 ;  /* 0x00000003000075a7 */ /* 0x0022a400080011ff */
[----:B--2---:R-:W-:Y:S05]  /*8050*/  @!P0 NANOSLEEP.SYNCS 0x989680 ;  /* 0x009896800000895d */ /* 0x004fea0003900000 */
[----:B------:R-:W2:Y:S02]  /*8060*/  @!P0 SYNCS.PHASECHK.TRANS64 P0, [R0+URZ], R3 ;  /* 0x00000003000085a7 */ /* 0x000ea400080010ff */
[----:B--2---:R-:W-:Y:S05]  /*8070*/  @!P0 BRA `(.L_x_133) ;  /* 0xfffffffc00f08947 */ /* 0x004fea000383ffff */
[----:B------:R-:W-:Y:S05]  /*8080*/  BRA `(.L_x_134) ;  /* 0xffffffa800f47947 */ /* 0x000fea000383ffff */
.L_x_53:
[----:B--2---:R2:W3:Y:S02]  /*8090*/  SYNCS.PHASECHK.TRANS64.TRYWAIT P0, [R2+URZ+0x110], R5 ;  /* 0x00011005020075a7 */ /* 0x0044e400080011ff */
[----:B---3--:R-:W-:Y:S05]  /*80a0*/  @!P0 NANOSLEEP.SYNCS 0x989680 ;  /* 0x009896800000895d */ /* 0x008fea0003900000 */
[----:B------:R-:W3:Y:S02]  /*80b0*/  @!P0 SYNCS.PHASECHK.TRANS64 P0, [R2+URZ+0x110], R5 ;  /* 0x00011005020085a7 */ /* 0x000ee400080010ff */
[----:B---3--:R-:W-:Y:S05]  /*80c0*/  @!P0 BRA `(.L_x_53) ;  /* 0xfffffffc00f08947 */ /* 0x008fea000383ffff */
[----:B------:R-:W-:Y:S05]  /*80d0*/  BRA `(.L_x_135) ;  /* 0xffffffac00587947 */ /* 0x000fea000383ffff */
.L_x_54:
[----:B------:R-:W-:-:S07]  /*80e0*/  MOV R2, UR4 ;  /* 0x0000000400027c02 */ /* 0x000fce0008000f00 */
.L_x_136:
[----:B--2---:R2:W3:Y:S02]  /*80f0*/  SYNCS.PHASECHK.TRANS64.TRYWAIT P0, [R2+URZ+0xc0], R5 ;  /* 0x0000c005020075a7 */ /* 0x0044e400080011ff */
[----:B---3--:R-:W-:Y:S05]  /*8100*/  @!P0 NANOSLEEP.SYNCS 0x989680 ;  /* 0x009896800000895d */ /* 0x008fea0003900000 */
[----:B------:R-:W3:Y:S02]  /*8110*/  @!P0 SYNCS.PHASECHK.TRANS64 P0, [R2+URZ+0xc0], R5 ;  /* 0x0000c005020085a7 */ /* 0x000ee400080010ff */
[----:B---3--:R-:W-:Y:S05]  /*8120*/  @!P0 BRA `(.L_x_136) ;  /* 0xfffffffc00f08947 */ /* 0x008fea000383ffff */
[----:B------:R-:W-:Y:S05]  /*8130*/  BRA `(.L_x_137) ;  /* 0xffffffac00687947 */ /* 0x000fea000383ffff */
.L_x_55:
[----:B--2---:R2:W3:Y:S02]  /*8140*/  SYNCS.PHASECHK.TRANS64.TRYWAIT P1, [R2+URZ+0xb0], R5 ;  /* 0x0000b005020075a7 */ /* 0x0044e400080211ff */
[----:B---3--:R-:W-:Y:S05]  /*8150*/  @!P1 NANOSLEEP.SYNCS 0x989680 ;  /* 0x009896800000995d */ /* 0x008fea0003900000 */
[----:B------:R-:W3:Y:S02]  /*8160*/  @!P1 SYNCS.PHASECHK.TRANS64 P1, [R2+URZ+0xb0], R5 ;  /* 0x0000b005020095a7 */ /* 0x000ee400080210ff */
[----:B---3--:R-:W-:Y:S05]  /*8170*/  @!P1 BRA `(.L_x_55) ;  /* 0xfffffffc00f09947 */ /* 0x008fea000383ffff */
[----:B------:R-:W-:Y:S05]  /*8180*/  BRA `(.L_x_138) ;  /* 0xffffffac00987947 */ /* 0x000fea000383ffff */
.L_x_58:
[----:B------:R-:W-:-:S07]  /*8190*/  MOV R0, UR4 ;  /* 0x0000000400007c02 */ /* 0x000fce0008000f00 */
.L_x_139:
[----:B--2---:R2:W3:Y:S02]  /*81a0*/  SYNCS.PHASECHK.TRANS64.TRYWAIT P0, [R0+URZ+0xc0], R3 ;  /* 0x0000c003000075a7 */ /* 0x0044e400080011ff */
[----:B---3--:R-:W-:Y:S05]  /*81b0*/  @!P0 NANOSLEEP.SYNCS 0x989680 ;  /* 0x009896800000895d */ /* 0x008fea0003900000 */
[----:B------:R-:W3:Y:S02]  /*81c0*/  @!P0 SYNCS.PHASECHK.TRANS64 P0, [R0+URZ+0xc0], R3 ;  /* 0x0000c003000085a7 */ /* 0x000ee400080010ff */
[----:B---3--:R-:W-:Y:S05]  /*81d0*/  @!P0 BRA `(.L_x_139) ;  /* 0xfffffffc00f08947 */ /* 0x008fea000383ffff */
[----:B------:R-:W-:Y:S05]  /*81e0*/  BRA `(.L_x_57) ;  /* 0xffffffac00ec7947 */ /* 0x000fea000383ffff */
.L_x_65:
[----:B-1----:R1:W2:Y:S02]  /*81f0*/  SYNCS.PHASECHK.TRANS64.TRYWAIT P1, [R0+URZ+0xb0], R5 ;  /* 0x0000b005000075a7 */ /* 0x0022a400080211ff */
[----:B--2---:R-:W-:Y:S05]  /*8200*/  @!P1 NANOSLEEP.SYNCS 0x989680 ;  /* 0x009896800000995d */ /* 0x004fea0003900000 */
[----:B------:R-:W2:Y:S02]  /*8210*/  @!P1 SYNCS.PHASECHK.TRANS64 P1, [R0+URZ+0xb0], R5 ;  /* 0x0000b005000095a7 */ /* 0x000ea400080210ff */
[----:B--2---:R-:W-:Y:S05]  /*8220*/  @!P1 BRA `(.L_x_65) ;  /* 0xfffffffc00f09947 */ /* 0x004fea000383ffff */
[----:B------:R-:W-:Y:S05]  /*8230*/  BRA `(.L_x_140) ;  /* 0xffffffb400647947 */ /* 0x000fea000383ffff */
.L_x_66:
[----:B------:R-:W-:-:S07]  /*8240*/  MOV R3, UR31 ;  /* 0x0000001f00037c02 */ /* 0x000fce0008000f00 */
.L_x_141:
[----:B-1----:R1:W2:Y:S02]  /*8250*/  SYNCS.PHASECHK.TRANS64.TRYWAIT P0, [R3+URZ+0xf0], R0 ;  /* 0x0000f000030075a7 */ /* 0x0022a400080011ff */
[----:B--2---:R-:W-:Y:S05]  /*8260*/  @!P0 NANOSLEEP.SYNCS 0x989680 ;  /* 0x009896800000895d */ /* 0x004fea0003900000 */
[----:B------:R-:W2:Y:S02]  /*8270*/  @!P0 SYNCS.PHASECHK.TRANS64 P0, [R3+URZ+0xf0], R0 ;  /* 0x0000f000030085a7 */ /* 0x000ea400080010ff */
[----:B--2---:R-:W-:Y:S05]  /*8280*/  @!P0 BRA `(.L_x_141) ;  /* 0xfffffffc00f08947 */ /* 0x004fea000383ffff */
[----:B------:R-:W-:Y:S05]  /*8290*/  BRA `(.L_x_142) ;  /* 0xffffffb400b47947 */ /* 0x000fea000383ffff */
.L_x_69:
[----:B------:R-:W-:Y:S07]  /*82a0*/  MOV R0, UR5 ;  /* 0x0000000500007c02 */ /* 0x000fee0008000f00 */
.L_x_143:
[----:B-1----:R1:W2:Y:S02]  /*82b0*/  SYNCS.PHASECHK.TRANS64.TRYWAIT P0, [R0+URZ], R3 ;  /* 0x00000003000075a7 */ /* 0x0022a400080011ff */
[----:B--2---:R-:W-:Y:S05]  /*82c0*/  @!P0 NANOSLEEP.SYNCS 0x989680 ;  /* 0x009896800000895d */ /* 0x004fea0003900000 */
[----:B------:R-:W2:Y:S02]  /*82d0*/  @!P0 SYNCS.PHASECHK.TRANS64 P0, [R0+URZ], R3 ;  /* 0x00000003000085a7 */ /* 0x000ea400080010ff */
[----:B--2---:R-:W-:Y:S05]  /*82e0*/  @!P0 BRA `(.L_x_143) ;  /* 0xfffffffc00f08947 */ /* 0x004fea000383ffff */
[----:B------:R-:W-:Y:S05]  /*82f0*/  BRA `(.L_x_68) ;  /* 0xffffffb400d07947 */ /* 0x000fea000383ffff */
.L_x_72:
[----:B------:R-:W-:-:S07]  /*8300*/  MOV R0, UR4 ;  /* 0x0000000400007c02 */ /* 0x000fce0008000f00 */
.L_x_144:
[----:B--2---:R2:W4:Y:S02]  /*8310*/  SYNCS.PHASECHK.TRANS64.TRYWAIT P0, [R0+URZ], R3 ;  /* 0x00000003000075a7 */ /* 0x00452400080011ff */
[----:B----4-:R-:W-:Y:S05]  /*8320*/  @!P0 NANOSLEEP.SYNCS 0x989680 ;  /* 0x009896800000895d */ /* 0x010fea0003900000 */
[----:B------:R-:W4:Y:S02]  /*8330*/  @!P0 SYNCS.PHASECHK.TRANS64 P0, [R0+URZ], R3 ;  /* 0x00000003000085a7 */ /* 0x000f2400080010ff */
[----:B----4-:R-:W-:Y:S05]  /*8340*/  @!P0 BRA `(.L_x_144) ;  /* 0xfffffffc00f08947 */ /* 0x010fea000383ffff */
[----:B------:R-:W-:Y:S05]  /*8350*/  BRA `(.L_x_145) ;  /* 0xffffffb800ac7947 */ /* 0x000fea000383ffff */
.L_x_73:
[----:B------:R-:W-:-:S07]  /*8360*/  MOV R0, UR5 ;  /* 0x0000000500007c02 */ /* 0x000fce0008000f00 */
.L_x_146:
[----:B-1----:R1:W2:Y:S02]  /*8370*/  SYNCS.PHASECHK.TRANS64.TRYWAIT P0, [R0+URZ], R3 ;  /* 0x00000003000075a7 */ /* 0x0022a400080011ff */
[----:B--2---:R-:W-:Y:S05]  /*8380*/  @!P0 NANOSLEEP.SYNCS 0x989680 ;  /* 0x009896800000895d */ /* 0x004fea0003900000 */
[----:B------:R-:W2:Y:S02]  /*8390*/  @!P0 SYNCS.PHASECHK.TRANS64 P0, [R0+URZ], R3 ;  /* 0x00000003000085a7 */ /* 0x000ea400080010ff */
[----:B--2---:R-:W-:Y:S05]  /*83a0*/  @!P0 BRA `(.L_x_146) ;  /* 0xfffffffc00f08947 */ /* 0x004fea000383ffff */
[----:B------:R-:W-:Y:S05]  /*83b0*/  BRA `(.L_x_147) ;  /* 0xffffffb800b87947 */ /* 0x000fea000383ffff */
.L_x_74:
[----:B------:R-:W-:-:S07]  /*83c0*/  MOV R0, UR5 ;  /* 0x0000000500007c02 */ /* 0x000fce0008000f00 */
.L_x_148:
[----:B-1----:R1:W2:Y:S02]  /*83d0*/  SYNCS.PHASECHK.TRANS64.TRYWAIT P0, [R0+URZ], R3 ;  /* 0x00000003000075a7 */ /* 0x0022a400080011ff */
[----:B--2---:R-:W-:Y:S05]  /*83e0*/  @!P0 NANOSLEEP.SYNCS 0x989680 ;  /* 0x009896800000895d */ /* 0x004fea0003900000 */
[----:B------:R-:W2:Y:S02]  /*83f0*/  @!P0 SYNCS.PHASECHK.TRANS64 P0, [R0+URZ], R3 ;  /* 0x00000003000085a7 */ /* 0x000ea400080010ff */
[----:B--2---:R-:W-:Y:S05]  /*8400*/  @!P0 BRA `(.L_x_148) ;  /* 0xfffffffc00f08947 */ /* 0x004fea000383ffff */
[----:B------:R-:W-:Y:S05]  /*8410*/  BRA `(.L_x_149) ;  /* 0xffffffb800c47947 */ /* 0x000fea000383ffff */
.L_x_75:
[----:B------:R-:W-:-:S07]  /*8420*/  MOV R0, UR4 ;  /* 0x0000000400007c02 */ /* 0x000fce0008000f00 */
.L_x_150:
[----:B-1----:R1:W2:Y:S02]  /*8430*/  SYNCS.PHASECHK.TRANS64.TRYWAIT P0, [R0+URZ], R3 ;  /* 0x00000003000075a7 */ /* 0x0022a400080011ff */
[----:B--2---:R-:W-:Y:S05]  /*8440*/  @!P0 NANOSLEEP.SYNCS 0x989680 ;  /* 0x009896800000895d */ /* 0x004fea0003900000 */
[----:B------:R-:W2:Y:S02]  /*8450*/  @!P0 SYNCS.PHASECHK.TRANS64 P0, [R0+URZ], R3 ;  /* 0x00000003000085a7 */ /* 0x000ea400080010ff */
[----:B--2---:R-:W-:Y:S05]  /*8460*/  @!P0 BRA `(.L_x_150) ;  /* 0xfffffffc00f08947 */ /* 0x004fea000383ffff */
[----:B------:R-:W-:Y:S05]  /*8470*/  BRA `(.L_x_151) ;  /* 0xffffffb800d07947 */ /* 0x000fea000383ffff */
.L_x_80:
[----:B--2---:R2:W3:Y:S02]  /*8480*/  SYNCS.PHASECHK.TRANS64.TRYWAIT P0, [R12+URZ+0xb0], R9 ;  /* 0x0000b0090c0075a7 */ /* 0x0044e400080011ff */
[----:B---3--:R-:W-:Y:S05]  /*8490*/  @!P0 NANOSLEEP.SYNCS 0x989680 ;  /* 0x009896800000895d */ /* 0x008fea0003900000 */
[----:B------:R-:W3:Y:S02]  /*84a0*/  @!P0 SYNCS.PHASECHK.TRANS64 P0, [R12+URZ+0xb0], R9 ;  /* 0x0000b0090c0085a7 */ /* 0x000ee400080010ff */
[----:B---3--:R-:W-:Y:S05]  /*84b0*/  @!P0 BRA `(.L_x_80) ;  /* 0xfffffffc00f08947 */ /* 0x008fea000383ffff */
[----:B------:R-:W-:Y:S05]  /*84c0*/  BRA `(.L_x_152) ;  /* 0xffffffbc00f07947 */ /* 0x000fea000383ffff */
.L_x_83:
[----:B------:R-:W-:Y:S07]  /*84d0*/  MOV R0, UR21 ;  /* 0x0000001500007c02 */ /* 0x000fee0008000f00 */
.L_x_153:
[----:B--2---:R2:W3:Y:S02]  /*84e0*/  SYNCS.PHASECHK.TRANS64.TRYWAIT P2, [R0+URZ+0xa8], R11 ;  /* 0x0000a80b000075a7 */ /* 0x0044e400080411ff */
[----:B---3--:R-:W-:Y:S05]  /*84f0*/  @!P2 NANOSLEEP.SYNCS 0x989680 ;  /* 0x009896800000a95d */ /* 0x008fea0003900000 */
[----:B------:R-:W3:Y:S02]  /*8500*/  @!P2 SYNCS.PHASECHK.TRANS64 P2, [R0+URZ+0xa8], R11 ;  /* 0x0000a80b0000a5a7 */ /* 0x000ee400080410ff */
[----:B---3--:R-:W-:Y:S05]  /*8510*/  @!P2 BRA `(.L_x_153) ;  /* 0xfffffffc00f0a947 */ /* 0x008fea000383ffff */
[----:B------:R-:W-:Y:S05]  /*8520*/  BRA `(.L_x_82) ;  /* 0xffffffc400587947 */ /* 0x000fea000383ffff */
.L_x_86:
[----:B--2---:R-:W-:Y:S07]  /*8530*/  MOV R0, UR21 ;  /* 0x0000001500007c02 */ /* 0x004fee0008000f00 */
.L_x_154:
[----:B--2---:R2:W3:Y:S02]  /*8540*/  SYNCS.PHASECHK.TRANS64.TRYWAIT P0, [R0+URZ+0x90], R9 ;  /* 0x00009009000075a7 */ /* 0x0044e400080011ff */
[----:B---3--:R-:W-:Y:S05]  /*8550*/  @!P0 NANOSLEEP.SYNCS 0x989680 ;  /* 0x009896800000895d */ /* 0x008fea0003900000 */
[----:B------:R-:W3:Y:S02]  /*8560*/  @!P0 SYNCS.PHASECHK.TRANS64 P0, [R0+URZ+0x90], R9 ;  /* 0x00009009000085a7 */ /* 0x000ee400080010ff */
[----:B---3--:R-:W-:Y:S05]  /*8570*/  @!P0 BRA `(.L_x_154) ;  /* 0xfffffffc00f08947 */ /* 0x008fea000383ffff */
[----:B------:R-:W-:Y:S05]  /*8580*/  BRA `(.L_x_155) ;  /* 0xffffffc400b47947 */ /* 0x000fea000383ffff */
.L_x_87:
[----:B------:R-:W-:Y:S07]  /*8590*/  MOV R0, UR21 ;  /* 0x0000001500007c02 */ /* 0x000fee0008000f00 */
.L_x_156:
[----:B--2---:R2:W3:Y:S02]  /*85a0*/  SYNCS.PHASECHK.TRANS64.TRYWAIT P0, [R0+URZ+0x98], R9 ;  /* 0x00009809000075a7 */ /* 0x0044e400080011ff */
[----:B---3--:R-:W-:Y:S05]  /*85b0*/  @!P0 NANOSLEEP.SYNCS 0x989680 ;  /* 0x009896800000895d */ /* 0x008fea0003900000 */
[----:B------:R-:W3:Y:S02]  /*85c0*/  @!P0 SYNCS.PHASECHK.TRANS64 P0, [R0+URZ+0x98], R9 ;  /* 0x00009809000085a7 */ /* 0x000ee400080010ff */
[----:B---3--:R-:W-:Y:S05]  /*85d0*/  @!P0 BRA `(.L_x_156) ;  /* 0xfffffffc00f08947 */ /* 0x008fea000383ffff */
[----:B------:R-:W-:Y:S05]  /*85e0*/  BRA `(.L_x_157) ;  /* 0xffffffc400ec7947 */ /* 0x000fea000383ffff */
.L_x_89:
[----:B------:R-:W-:-:S07]  /*85f0*/  MOV R0, UR21 ;  /* 0x0000001500007c02 */ /* 0x000fce0008000f00 */
.L_x_158:
[----:B---3--:R3:W4:Y:S02]  /*8600*/  SYNCS.PHASECHK.TRANS64.TRYWAIT P0, [R0+URZ+0x90], R3 ;  /* 0x00009003000075a7 */ /* 0x00872400080011ff */
[----:B----4-:R-:W-:Y:S05]  /*8610*/  @!P0 NANOSLEEP.SYNCS 0x989680 ;  /* 0x009896800000895d */ /* 0x010fea0003900000 */
[----:B------:R-:W4:Y:S02]  /*8620*/  @!P0 SYNCS.PHASECHK.TRANS64 P0, [R0+URZ+0x90], R3 ;  /* 0x00009003000085a7 */ /* 0x000f2400080010ff */
[----:B----4-:R-:W-:Y:S05]  /*8630*/  @!P0 BRA `(.L_x_158) ;  /* 0xfffffffc00f08947 */ /* 0x010fea000383ffff */
[----:B------:R-:W-:Y:S05]  /*8640*/  BRA `(.L_x_159) ;  /* 0xffffffc8005c7947 */ /* 0x000fea000383ffff */
.L_x_91:
[----:B-1----:R1:W2:Y:S02]  /*8650*/  SYNCS.PHASECHK.TRANS64.TRYWAIT P0, [R3+URZ+0xb0], R0 ;  /* 0x0000b000030075a7 */ /* 0x0022a400080011ff */
[----:B--2---:R-:W-:Y:S05]  /*8660*/  @!P0 NANOSLEEP.SYNCS 0x989680 ;  /* 0x009896800000895d */ /* 0x004fea0003900000 */
[----:B------:R-:W2:Y:S02]  /*8670*/  @!P0 SYNCS.PHASECHK.TRANS64 P0, [R3+URZ+0xb0], R0 ;  /* 0x0000b000030085a7 */ /* 0x000ea400080010ff */
[----:B--2---:R-:W-:Y:S05]  /*8680*/  @!P0 BRA `(.L_x_91) ;  /* 0xfffffffc00f08947 */ /* 0x004fea000383ffff */
[----:B------:R-:W-:Y:S05]  /*8690*/  BRA `(.L_x_160) ;  /* 0xffffffcc00247947 */ /* 0x000fea000383ffff */
.L_x_102:
[----:B--2---:R2:W1:Y:S02]  /*86a0*/  SYNCS.PHASECHK.TRANS64.TRYWAIT P1, [R2+URZ+0x80], R5 ;  /* 0x00008005020075a7 */ /* 0x00446400080211ff */
[----:B-1----:R-:W-:Y:S05]  /*86b0*/  @!P1 NANOSLEEP.SYNCS 0x989680 ;  /* 0x009896800000995d */ /* 0x002fea0003900000 */
[----:B------:R-:W1:Y:S02]  /*86c0*/  @!P1 SYNCS.PHASECHK.TRANS64 P1, [R2+URZ+0x80], R5 ;  /* 0x00008005020095a7 */ /* 0x000e6400080210ff */
[----:B-1----:R-:W-:Y:S05]  /*86d0*/  @!P1 BRA `(.L_x_102) ;  /* 0xfffffffc00f09947 */ /* 0x002fea000383ffff */
[----:B------:R-:W-:Y:S05]  /*86e0*/  BRA `(.L_x_101) ;  /* 0xffffffd800987947 */ /* 0x000fea000383ffff */
.L_x_104:
[----:B--2---:R2:W4:Y:S02]  /*86f0*/  SYNCS.PHASECHK.TRANS64.TRYWAIT P0, [R100+URZ+0xd0], R3 ;  /* 0x0000d003640075a7 */ /* 0x00452400080011ff */
[----:B----4-:R-:W-:Y:S05]  /*8700*/  @!P0 NANOSLEEP.SYNCS 0x989680 ;  /* 0x009896800000895d */ /* 0x010fea0003900000 */
[----:B------:R-:W4:Y:S02]  /*8710*/  @!P0 SYNCS.PHASECHK.TRANS64 P0, [R100+URZ+0xd0], R3 ;  /* 0x0000d003640085a7 */ /* 0x000f2400080010ff */
[----:B----4-:R-:W-:Y:S05]  /*8720*/  @!P0 BRA `(.L_x_104) ;  /* 0xfffffffc00f08947 */ /* 0x010fea000383ffff */
[----:B------:R-:W-:Y:S05]  /*8730*/  BRA `(.L_x_103) ;  /* 0xffffffd800e87947 */ /* 0x000fea000383ffff */
.L_x_112:
[----:B---3--:R3:W4:Y:S02]  /*8740*/  SYNCS.PHASECHK.TRANS64.TRYWAIT P0, [R109+URZ+0x80], R4 ;  /* 0x000080046d0075a7 */ /* 0x00872400080011ff */
[----:B----4-:R-:W-:Y:S05]  /*8750*/  @!P0 NANOSLEEP.SYNCS 0x989680 ;  /* 0x009896800000895d */ /* 0x010fea0003900000 */
[----:B------:R-:W4:Y:S02]  /*8760*/  @!P0 SYNCS.PHASECHK.TRANS64 P0, [R109+URZ+0x80], R4 ;  /* 0x000080046d0085a7 */ /* 0x000f2400080010ff */
[----:B----4-:R-:W-:Y:S05]  /*8770*/  @!P0 BRA `(.L_x_112) ;  /* 0xfffffffc00f08947 */ /* 0x010fea000383ffff */
[----:B------:R-:W-:Y:S05]  /*8780*/  BRA `(.L_x_111) ;  /* 0xffffffe400dc7947 */ /* 0x000fea000383ffff */
        .weak           $__internal_0_$__cuda_sm10x_tcgen05_guardrail_trap_col_being_dealloced_not_returned_by_alloc
        .type           $__internal_0_$__cuda_sm10x_tcgen05_guardrail_trap_col_being_dealloced_not_returned_by_alloc,@function
        .size           $__internal_0_$__cuda_sm10x_tcgen05_guardrail_trap_col_being_dealloced_not_returned_by_alloc,($__internal_1_$__cuda_sm10x_tcgen05_guardrail_trap_phase_invalid_during_alloc - $__internal_0_$__cuda_sm10x_tcgen05_guardrail_trap_col_being_dealloced_not_returned_by_alloc)
$__internal_0_$__cuda_sm10x_tcgen05_guardrail_trap_col_being_dealloced_not_returned_by_alloc:
[----:B------:R-:W-:Y:S05]  /*8790*/  BPT.TRAP 0x1 ;  /* 0x000000040000795c */ /* 0x000fea0000300000 */
[----:B------:R-:W-:-:S04]  /*87a0*/  HFMA2 R3, -RZ, RZ, 0, 0 ;  /* 0x00000000ff037431 */ /* 0x000fc800000001ff */
[----:B------:R-:W-:Y:S05]  /*87b0*/  RET.REL.NODEC R2 `(_ZN7cutlass13device_kernelINS_4gemm6kernel13GemmUniversalIN4cute5tupleIJiiiiEEENS1_10collective13CollectiveMmaINS1_35MainloopSm100TmaUmmaWarpSpecializedILi8ELi2ELi4ENS5_IJNS4_1CILi2EEESB_NSA_ILi1EEEEEEEENS5_IJNSA_ILi64EEENSA_ILi128EEESG_EEENS_12float_e5m2_tENS5_IJlSC_lEEESI_SJ_NS4_8TiledMMAINS4_8MMA_AtomIJNS4_10MMA_TraitsINS4_19SM100_MMA_F8F6F4_SSEJSI_SI_fSF_SG_NS4_17integral_constantINS4_4UMMA5MajorELSQ_0EEESR_NSO_INSP_7ScaleInELSS_0EEEST_EEEEEENS4_6LayoutINS5_IJSC_SC_SC_EEENS5_IJNSA_ILi0EEESY_SY_EEEEENS5_IJNS4_10UnderscoreES11_S11_EEEEENS4_23SM90_TMA_LOAD_MULTICASTENS4_14ComposedLayoutINS4_7SwizzleILi3ELi4ELi3EEENS4_18smem_ptr_flag_bitsILi8EEENSW_INS5_IJNSA_ILi8EEESG_EEENS5_IJSG_SC_EEEEEEEvNS4_8identityES14_S1E_vS1F_EENS_8epilogue10collective18CollectiveEpilogueINS1H_23Sm100TmaWarpSpecializedILi2ELi2ELi32ELb0ELb0EEEJSH_NS5_IJNSW_ISF_SC_EES1M_EEESI_SJ_SI_SJ_NS1H_6fusion15FusionCallbacksIS1L_NS1O_17LinearCombinationISI_fSI_fLNS_15FloatRoundStyleE2EEESH_S1N_JEEENS4_5SM1004TMEM4LOAD26SM100_TMEM_LOAD_16dp32b32xENS4_13SM90_TMA_LOADENS15_INS16_ILi2ELi4ELi3EEES19_NSW_INS5_IJS1A_SF_EEENS5_IJSF_SC_EEEEEEENS4_39AutoVectorizingCopyWithAssumedAlignmentILi128EEENS4_14SM90_TMA_STOREES23_S25_S25_EEEvvEEEEvNT_6ParamsE) ;  /* 0xffffff7802107950 */ /* 0x000fea0003c3ffff */
        .weak           $__internal_1_$__cuda_sm10x_tcgen05_guardrail_trap_phase_invalid_during_alloc
        .type           $__internal_1_$__cuda_sm10x_tcgen05_guardrail_trap_phase_invalid_during_alloc,@function
        .size           $__internal_1_$__cuda_sm10x_tcgen05_guardrail_trap_phase_invalid_during_alloc,($__internal_2_$__cuda_sm10x_tcgen05_guardrail_trap_unallocated_columns_being_dealloced - $__internal_1_$__cuda_sm10x_tcgen05_guardrail_trap_phase_invalid_during_alloc)
$__internal_1_$__cuda_sm10x_tcgen05_guardrail_trap_phase_invalid_during_alloc:
[----:B------:R-:W-:Y:S05]  /*87c0*/  BPT.TRAP 0x1 ;  /* 0x000000040000795c */ /* 0x000fea0000300000 */
[----:B------:R-:W-:-:S04]  /*87d0*/  MOV R5, 0x0 ;  /* 0x0000000000057802 */ /* 0x000fc80000000f00 */
[----:B------:R-:W-:Y:S05]  /*87e0*/  RET.REL.NODEC R4 `(_ZN7cutlass13device_kernelINS_4gemm6kernel13GemmUniversalIN4cute5tupleIJiiiiEEENS1_10collective13CollectiveMmaINS1_35MainloopSm100TmaUmmaWarpSpecializedILi8ELi2ELi4ENS5_IJNS4_1CILi2EEESB_NSA_ILi1EEEEEEEENS5_IJNSA_ILi64EEENSA_ILi128EEESG_EEENS_12float_e5m2_tENS5_IJlSC_lEEESI_SJ_NS4_8TiledMMAINS4_8MMA_AtomIJNS4_10MMA_TraitsINS4_19SM100_MMA_F8F6F4_SSEJSI_SI_fSF_SG_NS4_17integral_constantINS4_4UMMA5MajorELSQ_0EEESR_NSO_INSP_7ScaleInELSS_0EEEST_EEEEEENS4_6LayoutINS5_IJSC_SC_SC_EEENS5_IJNSA_ILi0EEESY_SY_EEEEENS5_IJNS4_10UnderscoreES11_S11_EEEEENS4_23SM90_TMA_LOAD_MULTICASTENS4_14ComposedLayoutINS4_7SwizzleILi3ELi4ELi3EEENS4_18smem_ptr_flag_bitsILi8EEENSW_INS5_IJNSA_ILi8EEESG_EEENS5_IJSG_SC_EEEEEEEvNS4_8identityES14_S1E_vS1F_EENS_8epilogue10collective18CollectiveEpilogueINS1H_23Sm100TmaWarpSpecializedILi2ELi2ELi32ELb0ELb0EEEJSH_NS5_IJNSW_ISF_SC_EES1M_EEESI_SJ_SI_SJ_NS1H_6fusion15FusionCallbacksIS1L_NS1O_17LinearCombinationISI_fSI_fLNS_15FloatRoundStyleE2EEESH_S1N_JEEENS4_5SM1004TMEM4LOAD26SM100_TMEM_LOAD_16dp32b32xENS4_13SM90_TMA_LOADENS15_INS16_ILi2ELi4ELi3EEES19_NSW_INS5_IJS1A_SF_EEENS5_IJSF_SC_EEEEEEENS4_39AutoVectorizingCopyWithAssumedAlignmentILi128EEENS4_14SM90_TMA_STOREES23_S25_S25_EEEvvEEEEvNT_6ParamsE) ;  /* 0xffffff7804047950 */ /* 0x000fea0003c3ffff */
        .weak           $__internal_2_$__cuda_sm10x_tcgen05_guardrail_trap_unallocated_columns_being_dealloced
        .type           $__internal_2_$__cuda_sm10x_tcgen05_guardrail_trap_unallocated_columns_being_dealloced,@function
        .size           $__internal_2_$__cuda_sm10x_tcgen05_guardrail_trap_unallocated_columns_being_dealloced,(.L_x_162 - $__internal_2_$__cuda_sm10x_tcgen05_guardrail_trap_unallocated_columns_being_dealloced)
$__internal_2_$__cuda_sm10x_tcgen05_guardrail_trap_unallocated_columns_being_dealloced:
[----:B------:R-:W-:Y:S05]  /*87f0*/  BPT.TRAP 0x1 ;  /* 0x000000040000795c */ /* 0x000fea0000300000 */
[----:B------:R-:W-:-:S04]  /*8800*/  HFMA2 R3, -RZ, RZ, 0, 0 ;  /* 0x00000000ff037431 */ /* 0x000fc800000001ff */
[----:B------:R-:W-:Y:S05]  /*8810*/  RET.REL.NODEC R2 `(_ZN7cutlass13device_kernelINS_4gemm6kernel13GemmUniversalIN4cute5tupleIJiiiiEEENS1_10collective13CollectiveMmaINS1_35MainloopSm100TmaUmmaWarpSpecializedILi8ELi2ELi4ENS5_IJNS4_1CILi2EEESB_NSA_ILi1EEEEEEEENS5_IJNSA_ILi64EEENSA_ILi128EEESG_EEENS_12float_e5m2_tENS5_IJlSC_lEEESI_SJ_NS4_8TiledMMAINS4_8MMA_AtomIJNS4_10MMA_TraitsINS4_19SM100_MMA_F8F6F4_SSEJSI_SI_fSF_SG_NS4_17integral_constantINS4_4UMMA5MajorELSQ_0EEESR_NSO_INSP_7ScaleInELSS_0EEEST_EEEEEENS4_6LayoutINS5_IJSC_SC_SC_EEENS5_IJNSA_ILi0EEESY_SY_EEEEENS5_IJNS4_10UnderscoreES11_S11_EEEEENS4_23SM90_TMA_LOAD_MULTICASTENS4_14ComposedLayoutINS4_7SwizzleILi3ELi4ELi3EEENS4_18smem_ptr_flag_bitsILi8EEENSW_INS5_IJNSA_ILi8EEESG_EEENS5_IJSG_SC_EEEEEEEvNS4_8identityES14_S1E_vS1F_EENS_8epilogue10collective18CollectiveEpilogueINS1H_23Sm100TmaWarpSpecializedILi2ELi2ELi32ELb0ELb0EEEJSH_NS5_IJNSW_ISF_SC_EES1M_EEESI_SJ_SI_SJ_NS1H_6fusion15FusionCallbacksIS1L_NS1O_17LinearCombinationISI_fSI_fLNS_15FloatRoundStyleE2EEESH_S1N_JEEENS4_5SM1004TMEM4LOAD26SM100_TMEM_LOAD_16dp32b32xENS4_13SM90_TMA_LOADENS15_INS16_ILi2ELi4ELi3EEES19_NSW_INS5_IJS1A_SF_EEENS5_IJSF_SC_EEEEEEENS4_39AutoVectorizingCopyWithAssumedAlignmentILi128EEENS4_14SM90_TMA_STOREES23_S25_S25_EEEvvEEEEvNT_6ParamsE) ;  /* 0xffffff7402f87950 */ /* 0x000fea0003c3ffff */
.L_x_161:
[----:B------:R-:W-:-:S00]  /*8820*/  BRA `(.L_x_161) ;  /* 0xfffffffc00fc7947 */ /* 0x000fc0000383ffff */
[----:B------:R-:W-:-:S00]  /*8830*/  NOP ;  /* 0x0000000000007918 */ /* 0x000fc00000000000 */
        /* <DEDUP_REMOVED lines=12> */
.L_x_162:


//--------------------- .nv.global.init           --------------------------
	.section	.nv.global.init,"aw",@progbits
.nv.global.init:
	.type		$str$27,@object
	.size		$str$27,($str$28 - $str$27)
$str$27:
        /*0000*/ 	.byte	0x28, 0x61, 0x64, 0x64, 0x72, 0x65, 0x73, 0x73, 0x20, 0x26, 0x20, 0x6d, 0x61, 0x73, 0x6b, 0x29
        /*0010*/ 	.byte	0x20, 0x3d, 0x3d, 0x20, 0x30, 0x00
	.type		$str$28,@object
	.size		$str$28,($str$26 - $str$28)
$str$28:
        /*0016*/ 	.byte	0x2f, 0x74, 0x6d, 0x70, 0x2f, 0x63, 0x75, 0x74, 0x6c, 0x61, 0x73, 0x73, 0x5f, 0x73, 0x77, 0x65
        /*0026*/ 	.byte	0x65, 0x70, 0x5f, 0x73, 0x72, 0x63, 0x2f, 0x69, 0x6e, 0x63, 0x6c, 0x75, 0x64, 0x65, 0x2f, 0x63
        /*0036*/ 	.byte	0x75, 0x74, 0x65, 0x2f, 0x70, 0x6f, 0x69, 0x6e, 0x74, 0x65, 0x72, 0x5f, 0x66, 0x6c, 0x61, 0x67
        /*0046*/ 	.byte	0x67, 0x65, 0x64, 0x2e, 0x68, 0x70, 0x70, 0x00
	.type		$str$26,@object
	.size		$str$26,($str$25 - $str$26)
$str$26:
        /*004e*/ 	.byte	0x2f, 0x74, 0x6d, 0x70, 0x2f, 0x63, 0x75, 0x74, 0x6c, 0x61, 0x73, 0x73, 0x5f, 0x73, 0x77, 0x65
        /*005e*/ 	.byte	0x65, 0x70, 0x5f, 0x73, 0x72, 0x63, 0x2f, 0x69, 0x6e, 0x63, 0x6c, 0x75, 0x64, 0x65, 0x2f, 0x63
        /*006e*/ 	.byte	0x75, 0x74, 0x65, 0x2f, 0x61, 0x74, 0x6f, 0x6d, 0x2f, 0x63, 0x6f, 0x70, 0x79, 0x5f, 0x74, 0x72
        /*007e*/ 	.byte	0x61, 0x69, 0x74, 0x73, 0x5f, 0x73, 0x6d, 0x31, 0x30, 0x30, 0x2e, 0x68, 0x70, 0x70, 0x00
	.type		$str$25,@object
	.size		$str$25,(__unnamed_1 - $str$25)
$str$25:
        /*008d*/ 	.byte	0x28, 0x28, 0x75, 0x69, 0x6e, 0x74, 0x33, 0x32, 0x5f, 0x74, 0x28, 0x74, 0x68, 0x72, 0x65, 0x61
        /*009d*/ 	.byte	0x64, 0x49, 0x64, 0x78, 0x2e, 0x78, 0x29, 0x20, 0x2f, 0x20, 0x33, 0x32, 0x29, 0x20, 0x25, 0x20
        /*00ad*/ 	.byte	0x34, 0x29, 0x20, 0x3d, 0x3d, 0x20, 0x28, 0x28, 0x28, 0x74, 0x6d, 0x65, 0x6d, 0x5f, 0x61, 0x64
        /*00bd*/ 	.byte	0x64, 0x72, 0x20, 0x3e, 0x3e, 0x20, 0x31, 0x36, 0x29, 0x20, 0x2f, 0x20, 0x33, 0x32, 0x29, 0x20
        /*00cd*/ 	.byte	0x25, 0x20, 0x34, 0x29, 0x00
	.type		__unnamed_1,@object
	.size		__unnamed_1,(__unnamed_2 - __unnamed_1)
__unnamed_1:
        /*00d2*/ 	.byte	0x61, 0x75, 0x74, 0x6f, 0x20, 0x63, 0x75, 0x74, 0x65, 0x3a, 0x3a, 0x61, 0x73, 0x5f, 0x70, 0x6f
        /* <DEDUP_REMOVED lines=24> */
        /*0262*/ 	.byte	0x3c, 0x34, 0x30, 0x39, 0x36, 0x3e, 0x3e, 0x3e, 0x3e, 0x5d, 0x00
	.type		__unnamed_2,@object
	.size		__unnamed_2,(.L_2 - __unnamed_2)
__unnamed_2:
        /* <DEDUP_REMOVED lines=40> */
        /*04ed*/ 	.byte	0x74, 0x65, 0x3a, 0x3a, 0x43, 0x3c, 0x30, 0x3e, 0x3e, 0x3e, 0x3e, 0x5d, 0x00
.L_2:


//--------------------- .nv.shared._ZN7cutlass13device_kernelINS_4gemm6kernel13GemmUniversalIN4cute5tupleIJiiiiEEENS1_10collective13CollectiveMmaINS1_35MainloopSm100TmaUmmaWarpSpecializedILi8ELi2ELi4ENS5_IJNS4_1CILi2EEESB_NSA_ILi1EEEEEEEENS5_IJNSA_ILi64EEENSA_ILi128EEESG_EEENS_12float_e5m2_tENS5_IJlSC_lEEESI_SJ_NS4_8TiledMMAINS4_8MMA_AtomIJNS4_10MMA_TraitsINS4_19SM100_MMA_F8F6F4_SSEJSI_SI_fSF_SG_NS4_17integral_constantINS4_4UMMA5MajorELSQ_0EEESR_NSO_INSP_7ScaleInELSS_0EEEST_EEEEEENS4_6LayoutINS5_IJSC_SC_SC_EEENS5_IJNSA_ILi0EEESY_SY_EEEEENS5_IJNS4_10UnderscoreES11_S11_EEEEENS4_23SM90_TMA_LOAD_MULTICASTENS4_14ComposedLayoutINS4_7SwizzleILi3ELi4ELi3EEENS4_18smem_ptr_flag_bitsILi8EEENSW_INS5_IJNSA_ILi8EEESG_EEENS5_IJSG_SC_EEEEEEEvNS4_8identityES14_S1E_vS1F_EENS_8epilogue10collective18CollectiveEpilogueINS1H_23Sm100TmaWarpSpecializedILi2ELi2ELi32ELb0ELb0EEEJSH_NS5_IJNSW_ISF_SC_EES1M_EEESI_SJ_SI_SJ_NS1H_6fusion15FusionCallbacksIS1L_NS1O_17LinearCombinationISI_fSI_fLNS_15FloatRoundStyleE2EEESH_S1N_JEEENS4_5SM1004TMEM4LOAD26SM100_TMEM_LOAD_16dp32b32xENS4_13SM90_TMA_LOADENS15_INS16_ILi2ELi4ELi3EEES19_NSW_INS5_IJS1A_SF_EEENS5_IJSF_SC_EEEEEEENS4_39AutoVectorizingCopyWithAssumedAlignmentILi128EEENS4_14SM90_TMA_STOREES23_S25_S25_EEEvvEEEEvNT_6ParamsE --------------------------
	.section	.nv.shared._ZN7cutlass13device_kernelINS_4gemm6kernel13GemmUniversalIN4cute5tupleIJiiiiEEENS1_10collective13CollectiveMmaINS1_35MainloopSm100TmaUmmaWarpSpecializedILi8ELi2ELi4ENS5_IJNS4_1CILi2EEESB_NSA_ILi1EEEEEEEENS5_IJNSA_ILi64EEENSA_ILi128EEESG_EEENS_12float_e5m2_tENS5_IJlSC_lEEESI_SJ_NS4_8TiledMMAINS4_8MMA_AtomIJNS4_10MMA_TraitsINS4_19SM100_MMA_F8F6F4_SSEJSI_SI_fSF_SG_NS4_17integral_constantINS4_4UMMA5MajorELSQ_0EEESR_NSO_INSP_7ScaleInELSS_0EEEST_EEEEEENS4_6LayoutINS5_IJSC_SC_SC_EEENS5_IJNSA_ILi0EEESY_SY_EEEEENS5_IJNS4_10UnderscoreES11_S11_EEEEENS4_23SM90_TMA_LOAD_MULTICASTENS4_14ComposedLayoutINS4_7SwizzleILi3ELi4ELi3EEENS4_18smem_ptr_flag_bitsILi8EEENSW_INS5_IJNSA_ILi8EEESG_EEENS5_IJSG_SC_EEEEEEEvNS4_8identityES14_S1E_vS1F_EENS_8epilogue10collective18CollectiveEpilogueINS1H_23Sm100TmaWarpSpecializedILi2ELi2ELi32ELb0ELb0EEEJSH_NS5_IJNSW_ISF_SC_EES1M_EEESI_SJ_SI_SJ_NS1H_6fusion15FusionCallbacksIS1L_NS1O_17LinearCombinationISI_fSI_fLNS_15FloatRoundStyleE2EEESH_S1N_JEEENS4_5SM1004TMEM4LOAD26SM100_TMEM_LOAD_16dp32b32xENS4_13SM90_TMA_LOADENS15_INS16_ILi2ELi4ELi3EEES19_NSW_INS5_IJS1A_SF_EEENS5_IJSF_SC_EEEEEEENS4_39AutoVectorizingCopyWithAssumedAlignmentILi128EEENS4_14SM90_TMA_STOREES23_S25_S25_EEEvvEEEEvNT_6ParamsE,"aw",@nobits
	.sectionflags	@""
	.align	16
	.zero		1024


//--------------------- .nv.shared.reserved.0     --------------------------
	.section	.nv.shared.reserved.0,"aw",@nobits
	.weak		__nv_reservedSMEM_offset_0_alias
	.size		__nv_reservedSMEM_offset_0_alias, 0, 64
	.other		__nv_reservedSMEM_offset_0_alias,@"STO_CUDA_RESERVED_SHARED STV_DEFAULT"
__nv_reservedSMEM_offset_0_alias:
	.zero		0
.nv.shared.reserved.0:
	.zero		64
	.weak		__nv_reservedSMEM_tcgen05_partition
	.type		__nv_reservedSMEM_tcgen05_partition,@object
	.size		__nv_reservedSMEM_tcgen05_partition,(.L_0 - __nv_reservedSMEM_tcgen05_partition)
__nv_reservedSMEM_tcgen05_partition:
	.zero		32
.L_0:


//--------------------- .nv.global                --------------------------
	.section	.nv.global,"aw",@nobits
.nv.global:
	.type		_ZN40_INTERNAL_2a3c3478_4_k_cu_35d7e40c_318074cute1_E,@object
	.size		_ZN40_INTERNAL_2a3c3478_4_k_cu_35d7e40c_318074cute1_E,(_ZN40_INTERNAL_2a3c3478_4_k_cu_35d7e40c_318074cuda3std3__45__cpo6cbeginE - _ZN40_INTERNAL_2a3c3478_4_k_cu_35d7e40c_318074cute1_E)
_ZN40_INTERNAL_2a3c3478_4_k_cu_35d7e40c_318074cute1_E:
	.zero		1
	.type		_ZN40_INTERNAL_2a3c3478_4_k_cu_35d7e40c_318074cuda3std3__45__cpo6cbeginE,@object
	.size		_ZN40_INTERNAL_2a3c3478_4_k_cu_35d7e40c_318074cuda3std3__45__cpo6cbeginE,(_ZN40_INTERNAL_2a3c3478_4_k_cu_35d7e40c_318074cuda3std3__48in_placeE - _ZN40_INTERNAL_2a3c3478_4_k_cu_35d7e40c_318074cuda3std3__45__cpo6cbeginE)
_ZN40_INTERNAL_2a3c3478_4_k_cu_35d7e40c_318074cuda3std3__45__cpo6cbeginE:
	.zero		1
	.type		_ZN40_INTERNAL_2a3c3478_4_k_cu_35d7e40c_318074cuda3std3__48in_placeE,@object
	.size		_ZN40_INTERNAL_2a3c3478_4_k_cu_35d7e40c_318074cuda3std3__48in_placeE,(_ZN40_INTERNAL_2a3c3478_4_k_cu_35d7e40c_318074cuda3std6ranges3__45__cpo9iter_moveE - _ZN40_INTERNAL_2a3c3478_4_k_cu_35d7e40c_318074cuda3std3__48in_placeE)
_ZN40_INTERNAL_2a3c3478_4_k_cu_35d7e40c_318074cuda3std3__48in_placeE:
	.zero		1
	.type		_ZN40_INTERNAL_2a3c3478_4_k_cu_35d7e40c_318074cuda3std6ranges3__45__cpo9iter_moveE,@object
	.size		_ZN40_INTERNAL_2a3c3478_4_k_cu_35d7e40c_318074cuda3std6ranges3__45__cpo9iter_moveE,(_ZN40_INTERNAL_2a3c3478_4_k_cu_35d7e40c_318074cuda3std3__45__cpo5beginE - _ZN40_INTERNAL_2a3c3478_4_k_cu_35d7e40c_318074cuda3std6ranges3__45__cpo9iter_moveE)
_ZN40_INTERNAL_2a3c3478_4_k_cu_35d7e40c_318074cuda3std6ranges3__45__cpo9iter_moveE:
	.zero		1
	.type		_ZN40_INTERNAL_2a3c3478_4_k_cu_35d7e40c_318074cuda3std3__45__cpo5beginE,@object
	.size		_ZN40_INTERNAL_2a3c3478_4_k_cu_35d7e40c_318074cuda3std3__45__cpo5beginE,(_ZN40_INTERNAL_2a3c3478_4_k_cu_35d7e40c_318074cuda3std3__442_GLOBAL__N__2a3c3478_4_k_cu_35d7e40c_318076ignoreE - _ZN40_INTERNAL_2a3c3478_4_k_cu_35d7e40c_318074cuda3std3__45__cpo5beginE)
_ZN40_INTERNAL_2a3c3478_4_k_cu_35d7e40c_318074cuda3std3__45__cpo5beginE:
	.zero		1
	.type		_ZN40_INTERNAL_2a3c3478_4_k_cu_35d7e40c_318074cuda3std3__442_GLOBAL__N__2a3c3478_4_k_cu_35d7e40c_318076ignoreE,@object
	.size		_ZN40_INTERNAL_2a3c3478_4_k_cu_35d7e40c_318074cuda3std3__442_GLOBAL__N__2a3c3478_4_k_cu_35d7e40c_318076ignoreE,(_ZN40_INTERNAL_2a3c3478_4_k_cu_35d7e40c_318074cute7productE - _ZN40_INTERNAL_2a3c3478_4_k_cu_35d7e40c_318074cuda3std3__442_GLOBAL__N__2a3c3478_4_k_cu_35d7e40c_318076ignoreE)
_ZN40_INTERNAL_2a3c3478_4_k_cu_35d7e40c_318074cuda3std3__442_GLOBAL__N__2a3c3478_4_k_cu_35d7e40c_318076ignoreE:
	.zero		1
	.type		_ZN40_INTERNAL_2a3c3478_4_k_cu_35d7e40c_318074cute7productE,@object
	.size		_ZN40_INTERNAL_2a3c3478_4_k_cu_35d7e40c_318074cute7productE,(_ZN40_INTERNAL_2a3c3478_4_k_cu_35d7e40c_318074cuda3std3__45__cpo3endE - _ZN40_INTERNAL_2a3c3478_4_k_cu_35d7e40c_318074cute7productE)
_ZN40_INTERNAL_2a3c3478_4_k_cu_35d7e40c_318074cute7productE:
	.zero		1
	.type		_ZN40_INTERNAL_2a3c3478_4_k_cu_35d7e40c_318074cuda3std3__45__cpo3endE,@object
	.size		_ZN40_INTERNAL_2a3c3478_4_k_cu_35d7e40c_318074cuda3std3__45__cpo3endE,(_ZN40_INTERNAL_2a3c3478_4_k_cu_35d7e40c_318074cuda3std3__419piecewise_constructE - _ZN40_INTERNAL_2a3c3478_4_k_cu_35d7e40c_318074cuda3std3__45__cpo3endE)
_ZN40_INTERNAL_2a3c3478_4_k_cu_35d7e40c_318074cuda3std3__45__cpo3endE:
	.zero		1
	.type		_ZN40_INTERNAL_2a3c3478_4_k_cu_35d7e40c_318074cuda3std3__419piecewise_constructE,@object
	.size		_ZN40_INTERNAL_2a3c3478_4_k_cu_35d7e40c_318074cuda3std3__419piecewise_constructE,(_ZN40_INTERNAL_2a3c3478_4_k_cu_35d7e40c_318074cuda3std3__45__cpo4cendE - _ZN40_INTERNAL_2a3c3478_4_k_cu_35d7e40c_318074cuda3std3__419piecewise_constructE)
_ZN40_INTERNAL_2a3c3478_4_k_cu_35d7e40c_318074cuda3std3__419piecewise_constructE:
	.zero		1
	.type		_ZN40_INTERNAL_2a3c3478_4_k_cu_35d7e40c_318074cuda3std3__45__cpo4cendE,@object
	.size		_ZN40_INTERNAL_2a3c3478_4_k_cu_35d7e40c_318074cuda3std3__45__cpo4cendE,(_ZN40_INTERNAL_2a3c3478_4_k_cu_35d7e40c_318074cuda3std6ranges3__45__cpo4swapE - _ZN40_INTERNAL_2a3c3478_4_k_cu_35d7e40c_318074cuda3std3__45__cpo4cendE)
_ZN40_INTERNAL_2a3c3478_4_k_cu_35d7e40c_318074cuda3std3__45__cpo4cendE:
	.zero		1
	.type		_ZN40_INTERNAL_2a3c3478_4_k_cu_35d7e40c_318074cuda3std6ranges3__45__cpo4swapE,@object
	.size		_ZN40_INTERNAL_2a3c3478_4_k_cu_35d7e40c_318074cuda3std6ranges3__45__cpo4swapE,(.L_10 - _ZN40_INTERNAL_2a3c3478_4_k_cu_35d7e40c_318074cuda3std6ranges3__45__cpo4swapE)
_ZN40_INTERNAL_2a3c3478_4_k_cu_35d7e40c_318074cuda3std6ranges3__45__cpo4swapE:
	.zero		1
.L_10:


//--------------------- .nv.constant0._ZN7cutlass13device_kernelINS_4gemm6kernel13GemmUniversalIN4cute5tupleIJiiiiEEENS1_10collective13CollectiveMmaINS1_35MainloopSm100TmaUmmaWarpSpecializedILi8ELi2ELi4ENS5_IJNS4_1CILi2EEESB_NSA_ILi1EEEEEEEENS5_IJNSA_ILi64EEENSA_ILi128EEESG_EEENS_12float_e5m2_tENS5_IJlSC_lEEESI_SJ_NS4_8TiledMMAINS4_8MMA_AtomIJNS4_10MMA_TraitsINS4_19SM100_MMA_F8F6F4_SSEJSI_SI_fSF_SG_NS4_17integral_constantINS4_4UMMA5MajorELSQ_0EEESR_NSO_INSP_7ScaleInELSS_0EEEST_EEEEEENS4_6LayoutINS5_IJSC_SC_SC_EEENS5_IJNSA_ILi0EEESY_SY_EEEEENS5_IJNS4_10UnderscoreES11_S11_EEEEENS4_23SM90_TMA_LOAD_MULTICASTENS4_14ComposedLayoutINS4_7SwizzleILi3ELi4ELi3EEENS4_18smem_ptr_flag_bitsILi8EEENSW_INS5_IJNSA_ILi8EEESG_EEENS5_IJSG_SC_EEEEEEEvNS4_8identityES14_S1E_vS1F_EENS_8epilogue10collective18CollectiveEpilogueINS1H_23Sm100TmaWarpSpecializedILi2ELi2ELi32ELb0ELb0EEEJSH_NS5_IJNSW_ISF_SC_EES1M_EEESI_SJ_SI_SJ_NS1H_6fusion15FusionCallbacksIS1L_NS1O_17LinearCombinationISI_fSI_fLNS_15FloatRoundStyleE2EEESH_S1N_JEEENS4_5SM1004TMEM4LOAD26SM100_TMEM_LOAD_16dp32b32xENS4_13SM90_TMA_LOADENS15_INS16_ILi2ELi4ELi3EEES19_NSW_INS5_IJS1A_SF_EEENS5_IJSF_SC_EEEEEEENS4_39AutoVectorizingCopyWithAssumedAlignmentILi128EEENS4_14SM90_TMA_STOREES23_S25_S25_EEEvvEEEEvNT_6ParamsE --------------------------
	.section	.nv.constant0._ZN7cutlass13device_kernelINS_4gemm6kernel13GemmUniversalIN4cute5tupleIJiiiiEEENS1_10collective13CollectiveMmaINS1_35MainloopSm100TmaUmmaWarpSpecializedILi8ELi2ELi4ENS5_IJNS4_1CILi2EEESB_NSA_ILi1EEEEEEEENS5_IJNSA_ILi64EEENSA_ILi128EEESG_EEENS_12float_e5m2_tENS5_IJlSC_lEEESI_SJ_NS4_8TiledMMAINS4_8MMA_AtomIJNS4_10MMA_TraitsINS4_19SM100_MMA_F8F6F4_SSEJSI_SI_fSF_SG_NS4_17integral_constantINS4_4UMMA5MajorELSQ_0EEESR_NSO_INSP_7ScaleInELSS_0EEEST_EEEEEENS4_6LayoutINS5_IJSC_SC_SC_EEENS5_IJNSA_ILi0EEESY_SY_EEEEENS5_IJNS4_10UnderscoreES11_S11_EEEEENS4_23SM90_TMA_LOAD_MULTICASTENS4_14ComposedLayoutINS4_7SwizzleILi3ELi4ELi3EEENS4_18smem_ptr_flag_bitsILi8EEENSW_INS5_IJNSA_ILi8EEESG_EEENS5_IJSG_SC_EEEEEEEvNS4_8identityES14_S1E_vS1F_EENS_8epilogue10collective18CollectiveEpilogueINS1H_23Sm100TmaWarpSpecializedILi2ELi2ELi32ELb0ELb0EEEJSH_NS5_IJNSW_ISF_SC_EES1M_EEESI_SJ_SI_SJ_NS1H_6fusion15FusionCallbacksIS1L_NS1O_17LinearCombinationISI_fSI_fLNS_15FloatRoundStyleE2EEESH_S1N_JEEENS4_5SM1004TMEM4LOAD26SM100_TMEM_LOAD_16dp32b32xENS4_13SM90_TMA_LOADENS15_INS16_ILi2ELi4ELi3EEES19_NSW_INS5_IJS1A_SF_EEENS5_IJSF_SC_EEEEEEENS4_39AutoVectorizingCopyWithAssumedAlignmentILi128EEENS4_14SM90_TMA_STOREES23_S25_S25_EEEvvEEEEvNT_6ParamsE,"a",@progbits
	.sectionflags	@""
	.align	4
.nv.constant0._ZN7cutlass13device_kernelINS_4gemm6kernel13GemmUniversalIN4cute5tupleIJiiiiEEENS1_10collective13CollectiveMmaINS1_35MainloopSm100TmaUmmaWarpSpecializedILi8ELi2ELi4ENS5_IJNS4_1CILi2EEESB_NSA_ILi1EEEEEEEENS5_IJNSA_ILi64EEENSA_ILi128EEESG_EEENS_12float_e5m2_tENS5_IJlSC_lEEESI_SJ_NS4_8TiledMMAINS4_8MMA_AtomIJNS4_10MMA_TraitsINS4_19SM100_MMA_F8F6F4_SSEJSI_SI_fSF_SG_NS4_17integral_constantINS4_4UMMA5MajorELSQ_0EEESR_NSO_INSP_7ScaleInELSS_0EEEST_EEEEEENS4_6LayoutINS5_IJSC_SC_SC_EEENS5_IJNSA_ILi0EEESY_SY_EEEEENS5_IJNS4_10UnderscoreES11_S11_EEEEENS4_23SM90_TMA_LOAD_MULTICASTENS4_14ComposedLayoutINS4_7SwizzleILi3ELi4ELi3EEENS4_18smem_ptr_flag_bitsILi8EEENSW_INS5_IJNSA_ILi8EEESG_EEENS5_IJSG_SC_EEEEEEEvNS4_8identityES14_S1E_vS1F_EENS_8epilogue10collective18CollectiveEpilogueINS1H_23Sm100TmaWarpSpecializedILi2ELi2ELi32ELb0ELb0EEEJSH_NS5_IJNSW_ISF_SC_EES1M_EEESI_SJ_SI_SJ_NS1H_6fusion15FusionCallbacksIS1L_NS1O_17LinearCombinationISI_fSI_fLNS_15FloatRoundStyleE2EEESH_S1N_JEEENS4_5SM1004TMEM4LOAD26SM100_TMEM_LOAD_16dp32b32xENS4_13SM90_TMA_LOADENS15_INS16_ILi2ELi4ELi3EEES19_NSW_INS5_IJS1A_SF_EEENS5_IJSF_SC_EEEEEEENS4_39AutoVectorizingCopyWithAssumedAlignmentILi128EEENS4_14SM90_TMA_STOREES23_S25_S25_EEEvvEEEEvNT_6ParamsE:
	.zero		2944


//--------------------- SYMBOLS --------------------------

	.type		.nv.reservedSmem.offset0,@object
	.size		.nv.reservedSmem.offset0,0x4
	.type		.nv.reservedSmem.cap,@object
	.size		.nv.reservedSmem.cap,0x4
	.type		__assertfail,@function
